// auto-generated by cutlass_sweep.gemm — config: {"arch": "sm_100", "cluster_m": 1, "cluster_n": 2, "dtype": "fp16", "dtype_b": "fp16", "layout": "tt", "stages": 2, "tile_k": 64, "tile_m": 128, "tile_n": 128}
#include "cutlass/cutlass.h"
#include "cutlass/gemm/collective/collective_builder.hpp"
#include "cutlass/gemm/device/gemm_universal_adapter.h"
#include "cutlass/gemm/kernel/gemm_universal.hpp"
#include "cutlass/epilogue/collective/collective_builder.hpp"

using ElemA = cutlass::half_t;
using ElemB = cutlass::half_t;
using ElemCD = cutlass::half_t;
using Acc  = float;
using TileShape    = cute::Shape<cute::_128, cute::_128, cute::_64>;
using ClusterShape = cute::Shape<cute::_1, cute::_2, cute::_1>;

using CollectiveEpilogue = typename cutlass::epilogue::collective::CollectiveBuilder<
    cutlass::arch::Sm100, cutlass::arch::OpClassTensorOp,
    TileShape, ClusterShape,
    cutlass::epilogue::collective::EpilogueTileAuto,
    Acc, Acc,
    ElemCD, cutlass::layout::RowMajor, 128 / cutlass::sizeof_bits<ElemCD>::value,
    ElemCD, cutlass::layout::RowMajor, 128 / cutlass::sizeof_bits<ElemCD>::value,
    cutlass::epilogue::collective::EpilogueScheduleAuto
  >::CollectiveOp;

using CollectiveMainloop = typename cutlass::gemm::collective::CollectiveBuilder<
    cutlass::arch::Sm100, cutlass::arch::OpClassTensorOp,
    ElemA, cutlass::layout::ColumnMajor, 128 / cutlass::sizeof_bits<ElemA>::value,
    ElemB, cutlass::layout::ColumnMajor, 128 / cutlass::sizeof_bits<ElemB>::value,
    Acc,
    TileShape, ClusterShape,
    cutlass::gemm::collective::StageCount<2>,
    cutlass::gemm::collective::KernelScheduleAuto
  >::CollectiveOp;

using GemmKernel = cutlass::gemm::kernel::GemmUniversal<
    cute::Shape<int,int,int,int>,
    CollectiveMainloop,
    CollectiveEpilogue
>;
using Gemm = cutlass::gemm::device::GemmUniversalAdapter<GemmKernel>;

// Force the device kernel symbol into the cubin without needing a host main.
auto* _anchor = &cutlass::device_kernel<GemmKernel>;


// ===== COMPILED SASS (sm_100a) =====

	.target	sm_100a

	.elftype	@"ET_EXEC"


//--------------------- .note.nv.tkinfo           --------------------------
	.section	.note.nv.tkinfo,"",@"SHT_NOTE"
	.sectionflags	@"SHF_NOTE_NV_TKINFO"
	.tkinfo
        /*0018*/ 	.word	0x00000002
        /*0030*/ 	.string	""
        /*0030*/ 	.string	"ptxas"
        /*0030*/ 	.string	"Cuda compilation tools, release 13.0, V13.0.88"
        /*0030*/ 	.string	"Build cuda_13.0.r13.0/compiler.36424714_0"
        /*0030*/ 	.string	"-arch sm_100a -m 64 "



//--------------------- .note.nv.cuinfo           --------------------------
	.section	.note.nv.cuinfo,"",@"SHT_NOTE"
	.sectionflags	@"SHF_NOTE_NV_CUINFO"
        /*0018*/ 	.short	0x0002
        /*001a*/ 	.short	0x0064
        /*001c*/ 	.short	0x0082
	.zero		2


//--------------------- .nv.info                  --------------------------
	.section	.nv.info,"",@"SHT_CUDA_INFO"
	.align	4


	//----- nvinfo : EIATTR_REGCOUNT
	.align		4
        /*0000*/ 	.byte	0x04, 0x2f
        /*0002*/ 	.short	(.L_19 - .L_18)
	.align		4
.L_18:
        /*0004*/ 	.word	index@(_ZN7cutlass13device_kernelINS_4gemm6kernel13GemmUniversalIN4cute5tupleIJiiiiEEENS1_10collective13CollectiveMmaINS1_35MainloopSm100TmaUmmaWarpSpecializedILi2ELi2ELi4ENS5_IJNS4_1CILi1EEENSA_ILi2EEESB_EEEEENS5_IJNSA_ILi128EEESF_NSA_ILi64EEEEEENS_6half_tENS5_IJSB_llEEESI_NS5_IJlSB_lEEENS4_8TiledMMAINS4_8MMA_AtomIJNS4_20SM100_MMA_F16BF16_SSISI_SI_fLi128ELi128ELNS4_4UMMA5MajorE1ELSP_0ELNSO_7ScaleInE0ELSQ_0EEEEEENS4_6LayoutINS5_IJSB_SB_SB_EEENS5_IJNSA_ILi0EEESV_SV_EEEEENS5_IJNS4_10UnderscoreESY_SY_EEEEENS4_23SM90_TMA_LOAD_MULTICASTENS4_14ComposedLayoutINS4_7SwizzleILi3ELi4ELi3EEENS4_18smem_ptr_flag_bitsILi16EEENST_INS5_IJSG_NSA_ILi8EEEEEENS5_IJSB_SG_EEEEEEEvNS4_8identityENS4_13SM90_TMA_LOADENS12_IS14_S16_NST_INS5_IJS17_SG_EEENS5_IJSG_SB_EEEEEEEvS1C_EENS_8epilogue10collective18CollectiveEpilogueINS1J_23Sm100TmaWarpSpecializedILi4ELi2ELi32ELb1ELb0EEEJSH_NS5_IJNST_ISF_SB_EENST_INSA_ILi32EEESB_EEEEESI_SK_SI_SK_NS1J_6fusion15FusionCallbacksIS1N_NS1S_17LinearCombinationISI_fSI_fLNS_15FloatRoundStyleE2EEESH_S1R_JEEENS4_5SM1004TMEM4LOAD26SM100_TMEM_LOAD_32dp32b32xES1D_NS12_INS13_ILi2ELi4ELi3EEES16_NST_INS5_IJS17_S1P_EEENS5_IJS1P_SB_EEEEEEENS4_39AutoVectorizingCopyWithAssumedAlignmentILi128EEENS4_14SM90_TMA_STOREES26_S28_S28_EEEvvEEEEvNT_6ParamsE)
        /*0008*/ 	.word	0x0000006e


	//----- nvinfo : EIATTR_FRAME_SIZE
	.align		4
.L_19:
        /*000c*/ 	.byte	0x04, 0x11
        /*000e*/ 	.short	(.L_21 - .L_20)
	.align		4
.L_20:
        /*0010*/ 	.word	index@($__internal_2_$__cuda_sm10x_tcgen05_guardrail_trap_unallocated_columns_being_dealloced)
        /*0014*/ 	.word	0x00000000


	//----- nvinfo : EIATTR_FRAME_SIZE
	.align		4
.L_21:
        /*0018*/ 	.byte	0x04, 0x11
        /*001a*/ 	.short	(.L_23 - .L_22)
	.align		4
.L_22:
        /*001c*/ 	.word	index@($__internal_1_$__cuda_sm10x_tcgen05_guardrail_trap_phase_invalid_during_alloc)
        /*0020*/ 	.word	0x00000000


	//----- nvinfo : EIATTR_FRAME_SIZE
	.align		4
.L_23:
        /*0024*/ 	.byte	0x04, 0x11
        /*0026*/ 	.short	(.L_25 - .L_24)
	.align		4
.L_24:
        /*0028*/ 	.word	index@($__internal_0_$__cuda_sm10x_tcgen05_guardrail_trap_col_being_dealloced_not_returned_by_alloc)
        /*002c*/ 	.word	0x00000000


	//----- nvinfo : EIATTR_FRAME_SIZE
	.align		4
.L_25:
        /*0030*/ 	.byte	0x04, 0x11
        /*0032*/ 	.short	(.L_27 - .L_26)
	.align		4
.L_26:
        /*0034*/ 	.word	index@(_ZN7cutlass13device_kernelINS_4gemm6kernel13GemmUniversalIN4cute5tupleIJiiiiEEENS1_10collective13CollectiveMmaINS1_35MainloopSm100TmaUmmaWarpSpecializedILi2ELi2ELi4ENS5_IJNS4_1CILi1EEENSA_ILi2EEESB_EEEEENS5_IJNSA_ILi128EEESF_NSA_ILi64EEEEEENS_6half_tENS5_IJSB_llEEESI_NS5_IJlSB_lEEENS4_8TiledMMAINS4_8MMA_AtomIJNS4_20SM100_MMA_F16BF16_SSISI_SI_fLi128ELi128ELNS4_4UMMA5MajorE1ELSP_0ELNSO_7ScaleInE0ELSQ_0EEEEEENS4_6LayoutINS5_IJSB_SB_SB_EEENS5_IJNSA_ILi0EEESV_SV_EEEEENS5_IJNS4_10UnderscoreESY_SY_EEEEENS4_23SM90_TMA_LOAD_MULTICASTENS4_14ComposedLayoutINS4_7SwizzleILi3ELi4ELi3EEENS4_18smem_ptr_flag_bitsILi16EEENST_INS5_IJSG_NSA_ILi8EEEEEENS5_IJSB_SG_EEEEEEEvNS4_8identityENS4_13SM90_TMA_LOADENS12_IS14_S16_NST_INS5_IJS17_SG_EEENS5_IJSG_SB_EEEEEEEvS1C_EENS_8epilogue10collective18CollectiveEpilogueINS1J_23Sm100TmaWarpSpecializedILi4ELi2ELi32ELb1ELb0EEEJSH_NS5_IJNST_ISF_SB_EENST_INSA_ILi32EEESB_EEEEESI_SK_SI_SK_NS1J_6fusion15FusionCallbacksIS1N_NS1S_17LinearCombinationISI_fSI_fLNS_15FloatRoundStyleE2EEESH_S1R_JEEENS4_5SM1004TMEM4LOAD26SM100_TMEM_LOAD_32dp32b32xES1D_NS12_INS13_ILi2ELi4ELi3EEES16_NST_INS5_IJS17_S1P_EEENS5_IJS1P_SB_EEEEEEENS4_39AutoVectorizingCopyWithAssumedAlignmentILi128EEENS4_14SM90_TMA_STOREES26_S28_S28_EEEvvEEEEvNT_6ParamsE)
        /*0038*/ 	.word	0x00000000


	//----- nvinfo : EIATTR_MIN_STACK_SIZE
	.align		4
.L_27:
        /*003c*/ 	.byte	0x04, 0x12
        /*003e*/ 	.short	(.L_29 - .L_28)
	.align		4
.L_28:
        /*0040*/ 	.word	index@(_ZN7cutlass13device_kernelINS_4gemm6kernel13GemmUniversalIN4cute5tupleIJiiiiEEENS1_10collective13CollectiveMmaINS1_35MainloopSm100TmaUmmaWarpSpecializedILi2ELi2ELi4ENS5_IJNS4_1CILi1EEENSA_ILi2EEESB_EEEEENS5_IJNSA_ILi128EEESF_NSA_ILi64EEEEEENS_6half_tENS5_IJSB_llEEESI_NS5_IJlSB_lEEENS4_8TiledMMAINS4_8MMA_AtomIJNS4_20SM100_MMA_F16BF16_SSISI_SI_fLi128ELi128ELNS4_4UMMA5MajorE1ELSP_0ELNSO_7ScaleInE0ELSQ_0EEEEEENS4_6LayoutINS5_IJSB_SB_SB_EEENS5_IJNSA_ILi0EEESV_SV_EEEEENS5_IJNS4_10UnderscoreESY_SY_EEEEENS4_23SM90_TMA_LOAD_MULTICASTENS4_14ComposedLayoutINS4_7SwizzleILi3ELi4ELi3EEENS4_18smem_ptr_flag_bitsILi16EEENST_INS5_IJSG_NSA_ILi8EEEEEENS5_IJSB_SG_EEEEEEEvNS4_8identityENS4_13SM90_TMA_LOADENS12_IS14_S16_NST_INS5_IJS17_SG_EEENS5_IJSG_SB_EEEEEEEvS1C_EENS_8epilogue10collective18CollectiveEpilogueINS1J_23Sm100TmaWarpSpecializedILi4ELi2ELi32ELb1ELb0EEEJSH_NS5_IJNST_ISF_SB_EENST_INSA_ILi32EEESB_EEEEESI_SK_SI_SK_NS1J_6fusion15FusionCallbacksIS1N_NS1S_17LinearCombinationISI_fSI_fLNS_15FloatRoundStyleE2EEESH_S1R_JEEENS4_5SM1004TMEM4LOAD26SM100_TMEM_LOAD_32dp32b32xES1D_NS12_INS13_ILi2ELi4ELi3EEES16_NST_INS5_IJS17_S1P_EEENS5_IJS1P_SB_EEEEEEENS4_39AutoVectorizingCopyWithAssumedAlignmentILi128EEENS4_14SM90_TMA_STOREES26_S28_S28_EEEvvEEEEvNT_6ParamsE)
        /*0044*/ 	.word	0x00000000
.L_29:


//--------------------- .nv.compat                --------------------------
	.section	.nv.compat,"",@"SHT_CUDA_COMPAT_INFO"
	.align	4
        /*0000*/ 	.byte	0x02, 0x09, 0x01, 0x00, 0x02, 0x02, 0x02, 0x00, 0x02, 0x05, 0x05, 0x00, 0x03, 0x07, 0x01, 0x01
        /*0010*/ 	.byte	0x02, 0x03, 0x01, 0x00, 0x02, 0x06, 0x01, 0x00, 0x04, 0x0b, 0x08, 0x00, 0x09, 0x00, 0x00, 0x00
        /*0020*/ 	.byte	0x00, 0x00, 0x00, 0x00


//--------------------- .nv.info._ZN7cutlass13device_kernelINS_4gemm6kernel13GemmUniversalIN4cute5tupleIJiiiiEEENS1_10collective13CollectiveMmaINS1_35MainloopSm100TmaUmmaWarpSpecializedILi2ELi2ELi4ENS5_IJNS4_1CILi1EEENSA_ILi2EEESB_EEEEENS5_IJNSA_ILi128EEESF_NSA_ILi64EEEEEENS_6half_tENS5_IJSB_llEEESI_NS5_IJlSB_lEEENS4_8TiledMMAINS4_8MMA_AtomIJNS4_20SM100_MMA_F16BF16_SSISI_SI_fLi128ELi128ELNS4_4UMMA5MajorE1ELSP_0ELNSO_7ScaleInE0ELSQ_0EEEEEENS4_6LayoutINS5_IJSB_SB_SB_EEENS5_IJNSA_ILi0EEESV_SV_EEEEENS5_IJNS4_10UnderscoreESY_SY_EEEEENS4_23SM90_TMA_LOAD_MULTICASTENS4_14ComposedLayoutINS4_7SwizzleILi3ELi4ELi3EEENS4_18smem_ptr_flag_bitsILi16EEENST_INS5_IJSG_NSA_ILi8EEEEEENS5_IJSB_SG_EEEEEEEvNS4_8identityENS4_13SM90_TMA_LOADENS12_IS14_S16_NST_INS5_IJS17_SG_EEENS5_IJSG_SB_EEEEEEEvS1C_EENS_8epilogue10collective18CollectiveEpilogueINS1J_23Sm100TmaWarpSpecializedILi4ELi2ELi32ELb1ELb0EEEJSH_NS5_IJNST_ISF_SB_EENST_INSA_ILi32EEESB_EEEEESI_SK_SI_SK_NS1J_6fusion15FusionCallbacksIS1N_NS1S_17LinearCombinationISI_fSI_fLNS_15FloatRoundStyleE2EEESH_S1R_JEEENS4_5SM1004TMEM4LOAD26SM100_TMEM_LOAD_32dp32b32xES1D_NS12_INS13_ILi2ELi4ELi3EEES16_NST_INS5_IJS17_S1P_EEENS5_IJS1P_SB_EEEEEEENS4_39AutoVectorizingCopyWithAssumedAlignmentILi128EEENS4_14SM90_TMA_STOREES26_S28_S28_EEEvvEEEEvNT_6ParamsE --------------------------
	.section	.nv.info._ZN7cutlass13device_kernelINS_4gemm6kernel13GemmUniversalIN4cute5tupleIJiiiiEEENS1_10collective13CollectiveMmaINS1_35MainloopSm100TmaUmmaWarpSpecializedILi2ELi2ELi4ENS5_IJNS4_1CILi1EEENSA_ILi2EEESB_EEEEENS5_IJNSA_ILi128EEESF_NSA_ILi64EEEEEENS_6half_tENS5_IJSB_llEEESI_NS5_IJlSB_lEEENS4_8TiledMMAINS4_8MMA_AtomIJNS4_20SM100_MMA_F16BF16_SSISI_SI_fLi128ELi128ELNS4_4UMMA5MajorE1ELSP_0ELNSO_7ScaleInE0ELSQ_0EEEEEENS4_6LayoutINS5_IJSB_SB_SB_EEENS5_IJNSA_ILi0EEESV_SV_EEEEENS5_IJNS4_10UnderscoreESY_SY_EEEEENS4_23SM90_TMA_LOAD_MULTICASTENS4_14ComposedLayoutINS4_7SwizzleILi3ELi4ELi3EEENS4_18smem_ptr_flag_bitsILi16EEENST_INS5_IJSG_NSA_ILi8EEEEEENS5_IJSB_SG_EEEEEEEvNS4_8identityENS4_13SM90_TMA_LOADENS12_IS14_S16_NST_INS5_IJS17_SG_EEENS5_IJSG_SB_EEEEEEEvS1C_EENS_8epilogue10collective18CollectiveEpilogueINS1J_23Sm100TmaWarpSpecializedILi4ELi2ELi32ELb1ELb0EEEJSH_NS5_IJNST_ISF_SB_EENST_INSA_ILi32EEESB_EEEEESI_SK_SI_SK_NS1J_6fusion15FusionCallbacksIS1N_NS1S_17LinearCombinationISI_fSI_fLNS_15FloatRoundStyleE2EEESH_S1R_JEEENS4_5SM1004TMEM4LOAD26SM100_TMEM_LOAD_32dp32b32xES1D_NS12_INS13_ILi2ELi4ELi3EEES16_NST_INS5_IJS17_S1P_EEENS5_IJS1P_SB_EEEEEEENS4_39AutoVectorizingCopyWithAssumedAlignmentILi128EEENS4_14SM90_TMA_STOREES26_S28_S28_EEEvvEEEEvNT_6ParamsE,"",@"SHT_CUDA_INFO"
	.sectionflags	@""
	.align	4


	//----- nvinfo : EIATTR_CUDA_API_VERSION
	.align		4
        /*0000*/ 	.byte	0x04, 0x37
        /*0002*/ 	.short	(.L_31 - .L_30)
.L_30:
        /*0004*/ 	.word	0x00000082


	//----- nvinfo : EIATTR_KPARAM_INFO
	.align		4
.L_31:
        /*0008*/ 	.byte	0x04, 0x17
        /*000a*/ 	.short	(.L_33 - .L_32)
.L_32:
        /*000c*/ 	.word	0x00000000
        /*0010*/ 	.short	0x0000
        /*0012*/ 	.short	0x0000
        /*0014*/ 	.byte	0x00, 0xf0, 0x01, 0x20


	//----- nvinfo : EIATTR_AT_ENTRY_FRAGMENTS
	.align		4
.L_33:
        /*0018*/ 	.byte	0x04, 0x4f
        /*001a*/ 	.short	(.L_35 - .L_34)


	//   ....[0]....
.L_34:
        /*001c*/ 	.word	0x00000006


	//----- nvinfo : EIATTR_RESERVED_SMEM_USED
	.align		4
.L_35:
        /*0020*/ 	.byte	0x01, 0x41
	.zero		2


	//----- nvinfo : EIATTR_SPARSE_MMA_MASK
	.align		4
        /*0024*/ 	.byte	0x03, 0x50
        /*0026*/ 	.short	0x0000


	//----- nvinfo : EIATTR_TCGEN05_1CTA_USED
	.align		4
        /*0028*/ 	.byte	0x01, 0x51
	.zero		2


	//----- nvinfo : EIATTR_MAXREG_COUNT
	.align		4
        /*002c*/ 	.byte	0x03, 0x1b
        /*002e*/ 	.short	0x00ff


	//----- nvinfo : EIATTR_NUM_BARRIERS
	.align		4
        /*0030*/ 	.byte	0x02, 0x4c
        /*0032*/ 	.byte	0x07
	.zero		1


	//----- nvinfo : EIATTR_EXTERNS
	.align		4
        /*0034*/ 	.byte	0x04, 0x0f
        /*0036*/ 	.short	(.L_37 - .L_36)


	//   ....[0]....
	.align		4
.L_36:
        /*0038*/ 	.word	index@(__assertfail)


	//----- nvinfo : EIATTR_MERCURY_ISA_VERSION
	.align		4
.L_37:
        /*003c*/ 	.byte	0x03, 0x5f
        /*003e*/ 	.short	0x0101


	//----- nvinfo : EIATTR_INT_WARP_WIDE_INSTR_OFFSETS
	.align		4
        /*0040*/ 	.byte	0x04, 0x31
        /*0042*/ 	.short	(.L_39 - .L_38)


	//   ....[0]....
.L_38:
        /*0044*/ 	.word	0x000020d0


	//   ....[1]....
        /*0048*/ 	.word	0x00003a10


	//   ....[2]....
        /*004c*/ 	.word	0x00003a40


	//   ....[3]....
        /*0050*/ 	.word	0x00003a90


	//   ....[4]....
        /*0054*/ 	.word	0x00004380


	//   ....[5]....
        /*0058*/ 	.word	0x000043d0


	//   ....[6]....
        /*005c*/ 	.word	0x000044c0


	//   ....[7]....
        /*0060*/ 	.word	0x00004530


	//   ....[8]....
        /*0064*/ 	.word	0x00004640


	//   ....[9]....
        /*0068*/ 	.word	0x000046d0


	//   ....[10]....
        /*006c*/ 	.word	0x000048a0


	//   ....[11]....
        /*0070*/ 	.word	0x000049e0


	//----- nvinfo : EIATTR_COOP_GROUP_MASK_REGIDS
	.align		4
.L_39:
        /*0074*/ 	.byte	0x04, 0x29
        /*0076*/ 	.short	(.L_41 - .L_40)


	//   ....[0]....
.L_40:
        /*0078*/ 	.word	0xffffffff


	//   ....[1]....
        /*007c*/ 	.word	0xffffffff


	//   ....[2]....
        /*0080*/ 	.word	0xffffffff


	//   ....[3]....
        /*0084*/ 	.word	0xffffffff


	//   ....[4]....
        /*0088*/ 	.word	0xffffffff


	//   ....[5]....
        /*008c*/ 	.word	0xffffffff


	//   ....[6]....
        /*0090*/ 	.word	0xffffffff


	//   ....[7]....
        /*0094*/ 	.word	0xffffffff


	//   ....[8]....
        /*0098*/ 	.word	0xffffffff


	//   ....[9]....
        /*009c*/ 	.word	0xffffffff


	//   ....[10]....
        /*00a0*/ 	.word	0xffffffff


	//   ....[11]....
        /*00a4*/ 	.word	0xffffffff


	//   ....[12]....
        /*00a8*/ 	.word	0xffffffff


	//   ....[13]....
        /*00ac*/ 	.word	0xffffffff


	//----- nvinfo : EIATTR_COOP_GROUP_INSTR_OFFSETS
	.align		4
.L_41:
        /*00b0*/ 	.byte	0x04, 0x28
        /*00b2*/ 	.short	(.L_43 - .L_42)


	//   ....[0]....
.L_42:
        /*00b4*/ 	.word	0x00000090


	//   ....[1]....
        /*00b8*/ 	.word	0x000004d0


	//   ....[2]....
        /*00bc*/ 	.word	0x00000640


	//   ....[3]....
        /*00c0*/ 	.word	0x000007e0


	//   ....[4]....
        /*00c4*/ 	.word	0x000008e0


	//   ....[5]....
        /*00c8*/ 	.word	0x00000a50


	//   ....[6]....
        /*00cc*/ 	.word	0x00000bf0


	//   ....[7]....
        /*00d0*/ 	.word	0x00000da0


	//   ....[8]....
        /*00d4*/ 	.word	0x00001fb0


	//   ....[9]....
        /*00d8*/ 	.word	0x00002c70


	//   ....[10]....
        /*00dc*/ 	.word	0x00002e80


	//   ....[11]....
        /*00e0*/ 	.word	0x00002eb0


	//   ....[12]....
        /*00e4*/ 	.word	0x00003900


	//   ....[13]....
        /*00e8*/ 	.word	0x00003b30


	//----- nvinfo : EIATTR_VRC_CTA_INIT_COUNT
	.align		4
.L_43:
        /*00ec*/ 	.byte	0x02, 0x4a
        /*00ee*/ 	.byte	0x80
	.zero		1


	//----- nvinfo : EIATTR_SYSCALL_OFFSETS
	.align		4
        /*00f0*/ 	.byte	0x04, 0x46
        /*00f2*/ 	.short	(.L_45 - .L_44)


	//   ....[0]....
.L_44:
        /*00f4*/ 	.word	0x00005480


	//   ....[1]....
        /*00f8*/ 	.word	0x00005570


	//   ....[2]....
        /*00fc*/ 	.word	0x00005ce0


	//   ....[3]....
        /*0100*/ 	.word	0x00006960


	//   ....[4]....
        /*0104*/ 	.word	0x000075b0


	//   ....[5]....
        /*0108*/ 	.word	0x00008200


	//----- nvinfo : EIATTR_MBARRIER_INSTR_OFFSETS
	.align		4
.L_45:
        /*010c*/ 	.byte	0x04, 0x39
        /*010e*/ 	.short	(.L_47 - .L_46)


	//   ....[0]....
.L_46:
        /*0110*/ 	.word	0x000005f0
        /*0114*/ 	.word	0x000000ff
        /*0118*/ 	.word	0x00000000
        /*011c*/ 	.short	0x0100
        /*011e*/ 	.byte	0x08
	.zero		1


	//   ....[1]....
        /*0120*/ 	.word	0x00000600
        /*0124*/ 	.word	0x000000ff
        /*0128*/ 	.word	0x00000010
        /*012c*/ 	.short	0x0100
        /*012e*/ 	.byte	0x08
	.zero		1


	//   ....[2]....
        /*0130*/ 	.word	0x00000610
        /*0134*/ 	.word	0x000000ff
        /*0138*/ 	.word	0x00000008
        /*013c*/ 	.short	0x0100
        /*013e*/ 	.byte	0x08
	.zero		1


	//   ....[3]....
        /*0140*/ 	.word	0x00000620
        /*0144*/ 	.word	0x000000ff
        /*0148*/ 	.word	0x00000018
        /*014c*/ 	.short	0x0100
        /*014e*/ 	.byte	0x08
	.zero		1


	//   ....[4]....
        /*0150*/ 	.word	0x00000750
        /*0154*/ 	.word	0x000000ff
        /*0158*/ 	.word	0x00000020
        /*015c*/ 	.short	0x0100
        /*015e*/ 	.byte	0x08
	.zero		1


	//   ....[5]....
        /*0160*/ 	.word	0x00000760
        /*0164*/ 	.word	0x000000ff
        /*0168*/ 	.word	0x00000040
        /*016c*/ 	.short	0x0100
        /*016e*/ 	.byte	0x08
	.zero		1


	//   ....[6]....
        /*0170*/ 	.word	0x00000770
        /*0174*/ 	.word	0x000000ff
        /*0178*/ 	.word	0x00000028
        /*017c*/ 	.short	0x0100
        /*017e*/ 	.byte	0x08
	.zero		1


	//   ....[7]....
        /*0180*/ 	.word	0x00000780
        /*0184*/ 	.word	0x000000ff
        /*0188*/ 	.word	0x00000048
        /*018c*/ 	.short	0x0100
        /*018e*/ 	.byte	0x08
	.zero		1


	//   ....[8]....
        /*0190*/ 	.word	0x00000790
        /*0194*/ 	.word	0x000000ff
        /*0198*/ 	.word	0x00000030
        /*019c*/ 	.short	0x0100
        /*019e*/ 	.byte	0x08
	.zero		1


	//   ....[9]....
        /*01a0*/ 	.word	0x000007a0
        /*01a4*/ 	.word	0x000000ff
        /*01a8*/ 	.word	0x00000050
        /*01ac*/ 	.short	0x0100
        /*01ae*/ 	.byte	0x08
	.zero		1


	//   ....[10]....
        /*01b0*/ 	.word	0x000007b0
        /*01b4*/ 	.word	0x000000ff
        /*01b8*/ 	.word	0x00000038
        /*01bc*/ 	.short	0x0100
        /*01be*/ 	.byte	0x08
	.zero		1


	//   ....[11]....
        /*01c0*/ 	.word	0x000007c0
        /*01c4*/ 	.word	0x000000ff
        /*01c8*/ 	.word	0x00000058
        /*01cc*/ 	.short	0x0100
        /*01ce*/ 	.byte	0x08
	.zero		1


	//   ....[12]....
        /*01d0*/ 	.word	0x000008b0
        /*01d4*/ 	.word	0x000000ff
        /*01d8*/ 	.word	0x00000060
        /*01dc*/ 	.short	0x0100
        /*01de*/ 	.byte	0x06
	.zero		1


	//   ....[13]....
        /*01e0*/ 	.word	0x000008c0
        /*01e4*/ 	.word	0x000000ff
        /*01e8*/ 	.word	0x00000068
        /*01ec*/ 	.short	0x0100
        /*01ee*/ 	.byte	0x06
	.zero		1


	//   ....[14]....
        /*01f0*/ 	.word	0x00000a00
        /*01f4*/ 	.word	0x000000ff
        /*01f8*/ 	.word	0x00000070
        /*01fc*/ 	.short	0x0100
        /*01fe*/ 	.byte	0x06
	.zero		1


	//   ....[15]....
        /*0200*/ 	.word	0x00000a10
        /*0204*/ 	.word	0x000000ff
        /*0208*/ 	.word	0x00000080
        /*020c*/ 	.short	0x0100
        /*020e*/ 	.byte	0x06
	.zero		1


	//   ....[16]....
        /*0210*/ 	.word	0x00000a20
        /*0214*/ 	.word	0x000000ff
        /*0218*/ 	.word	0x00000078
        /*021c*/ 	.short	0x0100
        /*021e*/ 	.byte	0x06
	.zero		1


	//   ....[17]....
        /*0220*/ 	.word	0x00000a30
        /*0224*/ 	.word	0x000000ff
        /*0228*/ 	.word	0x00000088
        /*022c*/ 	.short	0x0100
        /*022e*/ 	.byte	0x06
	.zero		1


	//   ....[18]....
        /*0230*/ 	.word	0x00000b60
        /*0234*/ 	.word	0x000000ff
        /*0238*/ 	.word	0x00000090
        /*023c*/ 	.short	0x0100
        /*023e*/ 	.byte	0x08
	.zero		1


	//   ....[19]....
        /*0240*/ 	.word	0x00000b70
        /*0244*/ 	.word	0x000000ff
        /*0248*/ 	.word	0x000000b0
        /*024c*/ 	.short	0x0100
        /*024e*/ 	.byte	0x08
	.zero		1


	//   ....[20]....
        /*0250*/ 	.word	0x00000b80
        /*0254*/ 	.word	0x000000ff
        /*0258*/ 	.word	0x00000098
        /*025c*/ 	.short	0x0100
        /*025e*/ 	.byte	0x08
	.zero		1


	//   ....[21]....
        /*0260*/ 	.word	0x00000b90
        /*0264*/ 	.word	0x000000ff
        /*0268*/ 	.word	0x000000b8
        /*026c*/ 	.short	0x0100
        /*026e*/ 	.byte	0x08
	.zero		1


	//   ....[22]....
        /*0270*/ 	.word	0x00000ba0
        /*0274*/ 	.word	0x000000ff
        /*0278*/ 	.word	0x000000a0
        /*027c*/ 	.short	0x0100
        /*027e*/ 	.byte	0x08
	.zero		1


	//   ....[23]....
        /*0280*/ 	.word	0x00000bb0
        /*0284*/ 	.word	0x000000ff
        /*0288*/ 	.word	0x000000c0
        /*028c*/ 	.short	0x0100
        /*028e*/ 	.byte	0x08
	.zero		1


	//   ....[24]....
        /*0290*/ 	.word	0x00000bc0
        /*0294*/ 	.word	0x000000ff
        /*0298*/ 	.word	0x000000a8
        /*029c*/ 	.short	0x0100
        /*029e*/ 	.byte	0x08
	.zero		1


	//   ....[25]....
        /*02a0*/ 	.word	0x00000bd0
        /*02a4*/ 	.word	0x000000ff
        /*02a8*/ 	.word	0x000000c8
        /*02ac*/ 	.short	0x0100
        /*02ae*/ 	.byte	0x08
	.zero		1


	//   ....[26]....
        /*02b0*/ 	.word	0x00000cc0
        /*02b4*/ 	.word	0x000000ff
        /*02b8*/ 	.word	0x000000d0
        /*02bc*/ 	.short	0x0100
        /*02be*/ 	.byte	0x06
	.zero		1


	//   ....[27]....
        /*02c0*/ 	.word	0x00000cd0
        /*02c4*/ 	.word	0x000000ff
        /*02c8*/ 	.word	0x000000e0
        /*02cc*/ 	.short	0x0100
        /*02ce*/ 	.byte	0x06
	.zero		1


	//   ....[28]....
        /*02d0*/ 	.word	0x00000ce0
        /*02d4*/ 	.word	0x000000ff
        /*02d8*/ 	.word	0x000000d8
        /*02dc*/ 	.short	0x0100
        /*02de*/ 	.byte	0x06
	.zero		1


	//   ....[29]....
        /*02e0*/ 	.word	0x00000cf0
        /*02e4*/ 	.word	0x000000ff
        /*02e8*/ 	.word	0x000000e8
        /*02ec*/ 	.short	0x0100
        /*02ee*/ 	.byte	0x06
	.zero		1


	//   ....[30]....
        /*02f0*/ 	.word	0x00001730
        /*02f4*/ 	.word	0x00000002
        /*02f8*/ 	.word	0x000000e0
        /*02fc*/ 	.short	0x010a
        /*02fe*/ 	.byte	0xff
	.zero		1


	//   ....[31]....
        /*0300*/ 	.word	0x00001760
        /*0304*/ 	.word	0x00000002
        /*0308*/ 	.word	0x000000d0
        /*030c*/ 	.short	0x0101
        /*030e*/ 	.byte	0xff
	.zero		1


	//   ....[32]....
        /*0310*/ 	.word	0x00001830
        /*0314*/ 	.word	0x000000ff
        /*0318*/ 	.word	0x00000010
        /*031c*/ 	.short	0x010a
        /*031e*/ 	.byte	0x08
	.zero		1


	//   ....[33]....
        /*0320*/ 	.word	0x000018e0
        /*0324*/ 	.word	0x000000ff
        /*0328*/ 	.word	0x00000010
        /*032c*/ 	.short	0x010a
        /*032e*/ 	.byte	0x21
	.zero		1


	//   ....[34]....
        /*0330*/ 	.word	0x00001a70
        /*0334*/ 	.word	0x000000ff
        /*0338*/ 	.word	0x00000010
        /*033c*/ 	.short	0x010a
        /*033e*/ 	.byte	0x08
	.zero		1


	//   ....[35]....
        /*0340*/ 	.word	0x00001bf0
        /*0344*/ 	.word	0x000000ff
        /*0348*/ 	.word	0x00000068
        /*034c*/ 	.short	0x0101
        /*034e*/ 	.byte	0x05
	.zero		1


	//   ....[36]....
        /*0350*/ 	.word	0x00001c10
        /*0354*/ 	.word	0x000000ff
        /*0358*/ 	.word	0x00000010
        /*035c*/ 	.short	0x010a
        /*035e*/ 	.byte	0x08
	.zero		1


	//   ....[37]....
        /*0360*/ 	.word	0x00001ca0
        /*0364*/ 	.word	0x000000ff
        /*0368*/ 	.word	0x00000010
        /*036c*/ 	.short	0x010a
        /*036e*/ 	.byte	0x19
	.zero		1


	//   ....[38]....
        /*0370*/ 	.word	0x00001e30
        /*0374*/ 	.word	0x000000ff
        /*0378*/ 	.word	0x00000010
        /*037c*/ 	.short	0x010a
        /*037e*/ 	.byte	0x08
	.zero		1


	//   ....[39]....
        /*0380*/ 	.word	0x00001fe0
        /*0384*/ 	.word	0x00000002
        /*0388*/ 	.word	0x00000070
        /*038c*/ 	.short	0x010a
        /*038e*/ 	.byte	0xff
	.zero		1


	//   ....[40]....
        /*0390*/ 	.word	0x000020a0
        /*0394*/ 	.word	0x00000002
        /*0398*/ 	.word	0x00000000
        /*039c*/ 	.short	0x0101
        /*039e*/ 	.byte	0xff
	.zero		1


	//   ....[41]....
        /*03a0*/ 	.word	0x00002600
        /*03a4*/ 	.word	0x000000ff
        /*03a8*/ 	.word	0x00000000
        /*03ac*/ 	.short	0x010a
        /*03ae*/ 	.byte	0x04
	.zero		1


	//   ....[42]....
        /*03b0*/ 	.word	0x000026a0
        /*03b4*/ 	.word	0x00000000
        /*03b8*/ 	.word	0x00000000
        /*03bc*/ 	.short	0x010a
        /*03be*/ 	.byte	0xff
	.zero		1


	//   ....[43]....
        /*03c0*/ 	.word	0x000027d0
        /*03c4*/ 	.word	0x00000000
        /*03c8*/ 	.word	0x000000d0
        /*03cc*/ 	.short	0x010a
        /*03ce*/ 	.byte	0xff
	.zero		1


	//   ....[44]....
        /*03d0*/ 	.word	0x00002840
        /*03d4*/ 	.word	0x00000000
        /*03d8*/ 	.word	0x00000000
        /*03dc*/ 	.short	0x0101
        /*03de*/ 	.byte	0xff
	.zero		1


	//   ....[45]....
        /*03e0*/ 	.word	0x00002860
        /*03e4*/ 	.word	0x000000ff
        /*03e8*/ 	.word	0x00000080
        /*03ec*/ 	.short	0x010a
        /*03ee*/ 	.byte	0x05
	.zero		1


	//   ....[46]....
        /*03f0*/ 	.word	0x00002980
        /*03f4*/ 	.word	0x00000000
        /*03f8*/ 	.word	0x00000070
        /*03fc*/ 	.short	0x010a
        /*03fe*/ 	.byte	0xff
	.zero		1


	//   ....[47]....
        /*0400*/ 	.word	0x00002a80
        /*0404*/ 	.word	0x00000000
        /*0408*/ 	.word	0x00000000
        /*040c*/ 	.short	0x0101
        /*040e*/ 	.byte	0xff
	.zero		1


	//   ....[48]....
        /*0410*/ 	.word	0x00002b10
        /*0414*/ 	.word	0x000000ff
        /*0418*/ 	.word	0x00000080
        /*041c*/ 	.short	0x0106
        /*041e*/ 	.byte	0x05
	.zero		1


	//   ....[49]....
        /*0420*/ 	.word	0x00002b30
        /*0424*/ 	.word	0x000000ff
        /*0428*/ 	.word	0x00000080
        /*042c*/ 	.short	0x010a
        /*042e*/ 	.byte	0x05
	.zero		1


	//   ....[50]....
        /*0430*/ 	.word	0x00002bc0
        /*0434*/ 	.word	0x000000ff
        /*0438*/ 	.word	0x00000080
        /*043c*/ 	.short	0x0106
        /*043e*/ 	.byte	0x04
	.zero		1


	//   ....[51]....
        /*0440*/ 	.word	0x00002c00
        /*0444*/ 	.word	0x00000000
        /*0448*/ 	.word	0x00000080
        /*044c*/ 	.short	0x010a
        /*044e*/ 	.byte	0xff
	.zero		1


	//   ....[52]....
        /*0450*/ 	.word	0x00003150
        /*0454*/ 	.word	0x00000000
        /*0458*/ 	.word	0x00000070
        /*045c*/ 	.short	0x010a
        /*045e*/ 	.byte	0xff
	.zero		1


	//   ....[53]....
        /*0460*/ 	.word	0x00003260
        /*0464*/ 	.word	0x00000003
        /*0468*/ 	.word	0x00000000
        /*046c*/ 	.short	0x0101
        /*046e*/ 	.byte	0xff
	.zero		1


	//   ....[54]....
        /*0470*/ 	.word	0x00003270
        /*0474*/ 	.word	0x000000ff
        /*0478*/ 	.word	0x00000000
        /*047c*/ 	.short	0x010a
        /*047e*/ 	.byte	0x06
	.zero		1


	//   ....[55]....
        /*0480*/ 	.word	0x00003290
        /*0484*/ 	.word	0x000000ff
        /*0488*/ 	.word	0x000000b0
        /*048c*/ 	.short	0x010a
        /*048e*/ 	.byte	0x07
	.zero		1


	//   ....[56]....
        /*0490*/ 	.word	0x00003360
        /*0494*/ 	.word	0x000000ff
        /*0498*/ 	.word	0x00000000
        /*049c*/ 	.short	0x010a
        /*049e*/ 	.byte	0x06
	.zero		1


	//   ....[57]....
        /*04a0*/ 	.word	0x00003490
        /*04a4*/ 	.word	0x000000ff
        /*04a8*/ 	.word	0x00000000
        /*04ac*/ 	.short	0x010a
        /*04ae*/ 	.byte	0x1a
	.zero		1


	//   ....[58]....
        /*04b0*/ 	.word	0x00003730
        /*04b4*/ 	.word	0x000000ff
        /*04b8*/ 	.word	0x00000000
        /*04bc*/ 	.short	0x010a
        /*04be*/ 	.byte	0x06
	.zero		1


	//   ....[59]....
        /*04c0*/ 	.word	0x000037c0
        /*04c4*/ 	.word	0x000000ff
        /*04c8*/ 	.word	0x00000000
        /*04cc*/ 	.short	0x010a
        /*04ce*/ 	.byte	0x06
	.zero		1


	//   ....[60]....
        /*04d0*/ 	.word	0x00003850
        /*04d4*/ 	.word	0x000000ff
        /*04d8*/ 	.word	0x00000000
        /*04dc*/ 	.short	0x010a
        /*04de*/ 	.byte	0x06
	.zero		1


	//   ....[61]....
        /*04e0*/ 	.word	0x000038e0
        /*04e4*/ 	.word	0x000000ff
        /*04e8*/ 	.word	0x00000000
        /*04ec*/ 	.short	0x010a
        /*04ee*/ 	.byte	0x07
	.zero		1


	//   ....[62]....
        /*04f0*/ 	.word	0x00003d20
        /*04f4*/ 	.word	0x00000000
        /*04f8*/ 	.word	0x00000070
        /*04fc*/ 	.short	0x010a
        /*04fe*/ 	.byte	0xff
	.zero		1


	//   ....[63]....
        /*0500*/ 	.word	0x00003de0
        /*0504*/ 	.word	0x00000000
        /*0508*/ 	.word	0x00000000
        /*050c*/ 	.short	0x0101
        /*050e*/ 	.byte	0xff
	.zero		1


	//   ....[64]....
        /*0510*/ 	.word	0x00004100
        /*0514*/ 	.word	0x000000ff
        /*0518*/ 	.word	0x00000068
        /*051c*/ 	.short	0x010a
        /*051e*/ 	.byte	0x04
	.zero		1


	//   ....[65]....
        /*0520*/ 	.word	0x00004300
        /*0524*/ 	.word	0x000000ff
        /*0528*/ 	.word	0x00000040
        /*052c*/ 	.short	0x010a
        /*052e*/ 	.byte	0x04
	.zero		1


	//   ....[66]....
        /*0530*/ 	.word	0x00004470
        /*0534*/ 	.word	0x000000ff
        /*0538*/ 	.word	0x00000020
        /*053c*/ 	.short	0x010b
        /*053e*/ 	.byte	0x04
	.zero		1


	//   ....[67]....
        /*0540*/ 	.word	0x00004480
        /*0544*/ 	.word	0x000000ff
        /*0548*/ 	.word	0x00000000
        /*054c*/ 	.short	0x0101
        /*054e*/ 	.byte	0x06
	.zero		1


	//   ....[68]....
        /*0550*/ 	.word	0x00004490
        /*0554*/ 	.word	0x000000ff
        /*0558*/ 	.word	0x00000048
        /*055c*/ 	.short	0x010a
        /*055e*/ 	.byte	0x04
	.zero		1


	//   ....[69]....
        /*0560*/ 	.word	0x000045e0
        /*0564*/ 	.word	0x000000ff
        /*0568*/ 	.word	0x00000028
        /*056c*/ 	.short	0x010b
        /*056e*/ 	.byte	0x04
	.zero		1


	//   ....[70]....
        /*0570*/ 	.word	0x000045f0
        /*0574*/ 	.word	0x000000ff
        /*0578*/ 	.word	0x00000000
        /*057c*/ 	.short	0x0101
        /*057e*/ 	.byte	0x06
	.zero		1


	//   ....[71]....
        /*0580*/ 	.word	0x00004600
        /*0584*/ 	.word	0x000000ff
        /*0588*/ 	.word	0x00000050
        /*058c*/ 	.short	0x010a
        /*058e*/ 	.byte	0x04
	.zero		1


	//   ....[72]....
        /*0590*/ 	.word	0x00004780
        /*0594*/ 	.word	0x000000ff
        /*0598*/ 	.word	0x00000030
        /*059c*/ 	.short	0x010b
        /*059e*/ 	.byte	0x04
	.zero		1


	//   ....[73]....
        /*05a0*/ 	.word	0x000047c0
        /*05a4*/ 	.word	0x000000ff
        /*05a8*/ 	.word	0x00000000
        /*05ac*/ 	.short	0x0101
        /*05ae*/ 	.byte	0x06
	.zero		1


	//   ....[74]....
        /*05b0*/ 	.word	0x00004800
        /*05b4*/ 	.word	0x000000ff
        /*05b8*/ 	.word	0x00000058
        /*05bc*/ 	.short	0x010a
        /*05be*/ 	.byte	0x04
	.zero		1


	//   ....[75]....
        /*05c0*/ 	.word	0x00004a40
        /*05c4*/ 	.word	0x000000ff
        /*05c8*/ 	.word	0x00000038
        /*05cc*/ 	.short	0x010b
        /*05ce*/ 	.byte	0x04
	.zero		1


	//   ....[76]....
        /*05d0*/ 	.word	0x00004a60
        /*05d4*/ 	.word	0x000000ff
        /*05d8*/ 	.word	0x00000000
        /*05dc*/ 	.short	0x0101
        /*05de*/ 	.byte	0x05
	.zero		1


	//   ....[77]....
        /*05e0*/ 	.word	0x00004a90
        /*05e4*/ 	.word	0x000000ff
        /*05e8*/ 	.word	0x00000040
        /*05ec*/ 	.short	0x010a
        /*05ee*/ 	.byte	0x04
	.zero		1


	//   ....[78]....
        /*05f0*/ 	.word	0x00004ab0
        /*05f4*/ 	.word	0x000000ff
        /*05f8*/ 	.word	0x00000048
        /*05fc*/ 	.short	0x010a
        /*05fe*/ 	.byte	0x04
	.zero		1


	//   ....[79]....
        /*0600*/ 	.word	0x00004ad0
        /*0604*/ 	.word	0x000000ff
        /*0608*/ 	.word	0x00000050
        /*060c*/ 	.short	0x010a
        /*060e*/ 	.byte	0x04
	.zero		1


	//   ....[80]....
        /*0610*/ 	.word	0x00004b10
        /*0614*/ 	.word	0x00000000
        /*0618*/ 	.word	0x00000058
        /*061c*/ 	.short	0x010a
        /*061e*/ 	.byte	0xff
	.zero		1


	//   ....[81]....
        /*0620*/ 	.word	0x00004e40
        /*0624*/ 	.word	0x00000000
        /*0628*/ 	.word	0x00000070
        /*062c*/ 	.short	0x010a
        /*062e*/ 	.byte	0xff
	.zero		1


	//   ....[82]....
        /*0630*/ 	.word	0x00004f50
        /*0634*/ 	.word	0x00000000
        /*0638*/ 	.word	0x00000000
        /*063c*/ 	.short	0x0101
        /*063e*/ 	.byte	0xff
	.zero		1


	//   ....[83]....
        /*0640*/ 	.word	0x000059a0
        /*0644*/ 	.word	0x000000ff
        /*0648*/ 	.word	0x00000020
        /*064c*/ 	.short	0x010a
        /*064e*/ 	.byte	0x30
	.zero		1


	//   ....[84]....
        /*0650*/ 	.word	0x000059e0
        /*0654*/ 	.word	0x00000040
        /*0658*/ 	.word	0x00000090
        /*065c*/ 	.short	0x010a
        /*065e*/ 	.byte	0xff
	.zero		1


	//   ....[85]....
        /*0660*/ 	.word	0x00005ad0
        /*0664*/ 	.word	0x000000ff
        /*0668*/ 	.word	0x00000020
        /*066c*/ 	.short	0x010a
        /*066e*/ 	.byte	0x30
	.zero		1


	//   ....[86]....
        /*0670*/ 	.word	0x00005bc0
        /*0674*/ 	.word	0x00000040
        /*0678*/ 	.word	0x00000090
        /*067c*/ 	.short	0x010a
        /*067e*/ 	.byte	0xff
	.zero		1


	//   ....[87]....
        /*0680*/ 	.word	0x00006690
        /*0684*/ 	.word	0x00000000
        /*0688*/ 	.word	0x00000000
        /*068c*/ 	.short	0x0101
        /*068e*/ 	.byte	0xff
	.zero		1


	//   ....[88]....
        /*0690*/ 	.word	0x000066a0
        /*0694*/ 	.word	0x00000002
        /*0698*/ 	.word	0x00000020
        /*069c*/ 	.short	0x010a
        /*069e*/ 	.byte	0xff
	.zero		1


	//   ....[89]....
        /*06a0*/ 	.word	0x00006780
        /*06a4*/ 	.word	0x00000002
        /*06a8*/ 	.word	0x00000020
        /*06ac*/ 	.short	0x010a
        /*06ae*/ 	.byte	0xff
	.zero		1


	//   ....[90]....
        /*06b0*/ 	.word	0x000072e0
        /*06b4*/ 	.word	0x00000048
        /*06b8*/ 	.word	0x00000000
        /*06bc*/ 	.short	0x0101
        /*06be*/ 	.byte	0xff
	.zero		1


	//   ....[91]....
        /*06c0*/ 	.word	0x00007300
        /*06c4*/ 	.word	0x00000000
        /*06c8*/ 	.word	0x00000020
        /*06cc*/ 	.short	0x010a
        /*06ce*/ 	.byte	0xff
	.zero		1


	//   ....[92]....
        /*06d0*/ 	.word	0x000073d0
        /*06d4*/ 	.word	0x00000000
        /*06d8*/ 	.word	0x00000020
        /*06dc*/ 	.short	0x010a
        /*06de*/ 	.byte	0xff
	.zero		1


	//   ....[93]....
        /*06e0*/ 	.word	0x00007f30
        /*06e4*/ 	.word	0x00000048
        /*06e8*/ 	.word	0x00000000
        /*06ec*/ 	.short	0x0101
        /*06ee*/ 	.byte	0xff
	.zero		1


	//   ....[94]....
        /*06f0*/ 	.word	0x00007f50
        /*06f4*/ 	.word	0x00000000
        /*06f8*/ 	.word	0x00000020
        /*06fc*/ 	.short	0x010a
        /*06fe*/ 	.byte	0xff
	.zero		1


	//   ....[95]....
        /*0700*/ 	.word	0x00008020
        /*0704*/ 	.word	0x00000000
        /*0708*/ 	.word	0x00000020
        /*070c*/ 	.short	0x010a
        /*070e*/ 	.byte	0xff
	.zero		1


	//   ....[96]....
        /*0710*/ 	.word	0x00008360
        /*0714*/ 	.word	0x000000ff
        /*0718*/ 	.word	0x00000000
        /*071c*/ 	.short	0x0101
        /*071e*/ 	.byte	0x05
	.zero		1


	//   ....[97]....
        /*0720*/ 	.word	0x00008be0
        /*0724*/ 	.word	0x00000000
        /*0728*/ 	.word	0x00000000
        /*072c*/ 	.short	0x0101
        /*072e*/ 	.byte	0xff
	.zero		1


	//   ....[98]....
        /*0730*/ 	.word	0x00008e50
        /*0734*/ 	.word	0x000000ff
        /*0738*/ 	.word	0x00000000
        /*073c*/ 	.short	0x0101
        /*073e*/ 	.byte	0x04
	.zero		1


	//   ....[99]....
        /*0740*/ 	.word	0x00008e70
        /*0744*/ 	.word	0x00000002
        /*0748*/ 	.word	0x000000e0
        /*074c*/ 	.short	0x010a
        /*074e*/ 	.byte	0xff
	.zero		1


	//   ....[100]....
        /*0750*/ 	.word	0x00008ed0
        /*0754*/ 	.word	0x00000002
        /*0758*/ 	.word	0x00000010
        /*075c*/ 	.short	0x010a
        /*075e*/ 	.byte	0xff
	.zero		1


	//   ....[101]....
        /*0760*/ 	.word	0x00008f30
        /*0764*/ 	.word	0x00000002
        /*0768*/ 	.word	0x00000010
        /*076c*/ 	.short	0x010a
        /*076e*/ 	.byte	0xff
	.zero		1


	//   ....[102]....
        /*0770*/ 	.word	0x00008f80
        /*0774*/ 	.word	0x00000002
        /*0778*/ 	.word	0x00000070
        /*077c*/ 	.short	0x010a
        /*077e*/ 	.byte	0xff
	.zero		1


	//   ....[103]....
        /*0780*/ 	.word	0x00008fe0
        /*0784*/ 	.word	0x00000000
        /*0788*/ 	.word	0x00000000
        /*078c*/ 	.short	0x010a
        /*078e*/ 	.byte	0xff
	.zero		1


	//   ....[104]....
        /*0790*/ 	.word	0x00009030
        /*0794*/ 	.word	0x00000000
        /*0798*/ 	.word	0x000000d0
        /*079c*/ 	.short	0x010a
        /*079e*/ 	.byte	0xff
	.zero		1


	//   ....[105]....
        /*07a0*/ 	.word	0x00009090
        /*07a4*/ 	.word	0x00000000
        /*07a8*/ 	.word	0x00000080
        /*07ac*/ 	.short	0x010a
        /*07ae*/ 	.byte	0xff
	.zero		1


	//   ....[106]....
        /*07b0*/ 	.word	0x000090e0
        /*07b4*/ 	.word	0x00000000
        /*07b8*/ 	.word	0x00000070
        /*07bc*/ 	.short	0x010a
        /*07be*/ 	.byte	0xff
	.zero		1


	//   ....[107]....
        /*07c0*/ 	.word	0x00009140
        /*07c4*/ 	.word	0x00000000
        /*07c8*/ 	.word	0x00000080
        /*07cc*/ 	.short	0x010a
        /*07ce*/ 	.byte	0xff
	.zero		1


	//   ....[108]....
        /*07d0*/ 	.word	0x00009190
        /*07d4*/ 	.word	0x00000000
        /*07d8*/ 	.word	0x00000070
        /*07dc*/ 	.short	0x010a
        /*07de*/ 	.byte	0xff
	.zero		1


	//   ....[109]....
        /*07e0*/ 	.word	0x000091f0
        /*07e4*/ 	.word	0x00000002
        /*07e8*/ 	.word	0x000000b0
        /*07ec*/ 	.short	0x010a
        /*07ee*/ 	.byte	0xff
	.zero		1


	//   ....[110]....
        /*07f0*/ 	.word	0x00009250
        /*07f4*/ 	.word	0x00000000
        /*07f8*/ 	.word	0x00000000
        /*07fc*/ 	.short	0x010a
        /*07fe*/ 	.byte	0xff
	.zero		1


	//   ....[111]....
        /*0800*/ 	.word	0x000092b0
        /*0804*/ 	.word	0x00000000
        /*0808*/ 	.word	0x00000000
        /*080c*/ 	.short	0x010a
        /*080e*/ 	.byte	0xff
	.zero		1


	//   ....[112]....
        /*0810*/ 	.word	0x00009310
        /*0814*/ 	.word	0x00000000
        /*0818*/ 	.word	0x00000000
        /*081c*/ 	.short	0x010a
        /*081e*/ 	.byte	0xff
	.zero		1


	//   ....[113]....
        /*0820*/ 	.word	0x00009370
        /*0824*/ 	.word	0x00000000
        /*0828*/ 	.word	0x00000000
        /*082c*/ 	.short	0x010a
        /*082e*/ 	.byte	0xff
	.zero		1


	//   ....[114]....
        /*0830*/ 	.word	0x000093d0
        /*0834*/ 	.word	0x00000000
        /*0838*/ 	.word	0x00000000
        /*083c*/ 	.short	0x010a
        /*083e*/ 	.byte	0xff
	.zero		1


	//   ....[115]....
        /*0840*/ 	.word	0x00009420
        /*0844*/ 	.word	0x00000000
        /*0848*/ 	.word	0x00000070
        /*084c*/ 	.short	0x010a
        /*084e*/ 	.byte	0xff
	.zero		1


	//   ....[116]....
        /*0850*/ 	.word	0x00009480
        /*0854*/ 	.word	0x00000000
        /*0858*/ 	.word	0x00000068
        /*085c*/ 	.short	0x010a
        /*085e*/ 	.byte	0xff
	.zero		1


	//   ....[117]....
        /*0860*/ 	.word	0x000094e0
        /*0864*/ 	.word	0x00000000
        /*0868*/ 	.word	0x00000040
        /*086c*/ 	.short	0x010a
        /*086e*/ 	.byte	0xff
	.zero		1


	//   ....[118]....
        /*0870*/ 	.word	0x00009540
        /*0874*/ 	.word	0x00000000
        /*0878*/ 	.word	0x00000048
        /*087c*/ 	.short	0x010a
        /*087e*/ 	.byte	0xff
	.zero		1


	//   ....[119]....
        /*0880*/ 	.word	0x000095a0
        /*0884*/ 	.word	0x00000000
        /*0888*/ 	.word	0x00000050
        /*088c*/ 	.short	0x010a
        /*088e*/ 	.byte	0xff
	.zero		1


	//   ....[120]....
        /*0890*/ 	.word	0x00009600
        /*0894*/ 	.word	0x00000000
        /*0898*/ 	.word	0x00000058
        /*089c*/ 	.short	0x010a
        /*089e*/ 	.byte	0xff
	.zero		1


	//   ....[121]....
        /*08a0*/ 	.word	0x00009660
        /*08a4*/ 	.word	0x00000000
        /*08a8*/ 	.word	0x00000040
        /*08ac*/ 	.short	0x010a
        /*08ae*/ 	.byte	0xff
	.zero		1


	//   ....[122]....
        /*08b0*/ 	.word	0x000096c0
        /*08b4*/ 	.word	0x00000000
        /*08b8*/ 	.word	0x00000048
        /*08bc*/ 	.short	0x010a
        /*08be*/ 	.byte	0xff
	.zero		1


	//   ....[123]....
        /*08c0*/ 	.word	0x00009720
        /*08c4*/ 	.word	0x00000000
        /*08c8*/ 	.word	0x00000050
        /*08cc*/ 	.short	0x010a
        /*08ce*/ 	.byte	0xff
	.zero		1


	//   ....[124]....
        /*08d0*/ 	.word	0x00009770
        /*08d4*/ 	.word	0x00000000
        /*08d8*/ 	.word	0x00000070
        /*08dc*/ 	.short	0x010a
        /*08de*/ 	.byte	0xff
	.zero		1


	//   ....[125]....
        /*08e0*/ 	.word	0x000097d0
        /*08e4*/ 	.word	0x00000002
        /*08e8*/ 	.word	0x00000020
        /*08ec*/ 	.short	0x010a
        /*08ee*/ 	.byte	0xff
	.zero		1


	//   ....[126]....
        /*08f0*/ 	.word	0x00009820
        /*08f4*/ 	.word	0x00000040
        /*08f8*/ 	.word	0x00000090
        /*08fc*/ 	.short	0x010a
        /*08fe*/ 	.byte	0xff
	.zero		1


	//   ....[127]....
        /*0900*/ 	.word	0x00009870
        /*0904*/ 	.word	0x00000002
        /*0908*/ 	.word	0x00000020
        /*090c*/ 	.short	0x010a
        /*090e*/ 	.byte	0xff
	.zero		1


	//   ....[128]....
        /*0910*/ 	.word	0x000098c0
        /*0914*/ 	.word	0x00000000
        /*0918*/ 	.word	0x00000020
        /*091c*/ 	.short	0x010a
        /*091e*/ 	.byte	0xff
	.zero		1


	//   ....[129]....
        /*0920*/ 	.word	0x00009910
        /*0924*/ 	.word	0x00000000
        /*0928*/ 	.word	0x00000020
        /*092c*/ 	.short	0x010a
        /*092e*/ 	.byte	0xff
	.zero		1


	//----- nvinfo : EIATTR_NUM_MBARRIERS
	.align		4
.L_47:
        /*0930*/ 	.byte	0x03, 0x38
        /*0932*/ 	.short	0x001e


	//----- nvinfo : EIATTR_EXIT_INSTR_OFFSETS
	.align		4
        /*0934*/ 	.byte	0x04, 0x1c
        /*0936*/ 	.short	(.L_49 - .L_48)


	//   ....[0]....
.L_48:
        /*0938*/ 	.word	0x000026d0


	//   ....[1]....
        /*093c*/ 	.word	0x00002bd0


	//   ....[2]....
        /*0940*/ 	.word	0x00002c30


	//   ....[3]....
        /*0944*/ 	.word	0x00003b40


	//   ....[4]....
        /*0948*/ 	.word	0x00004b40


	//   ....[5]....
        /*094c*/ 	.word	0x00004b80


	//   ....[6]....
        /*0950*/ 	.word	0x00008d40


	//   ....[7]....
        /*0954*/ 	.word	0x00008dc0


	//   ....[8]....
        /*0958*/ 	.word	0x00008df0


	//   ....[9]....
        /*095c*/ 	.word	0x00008e60


	//----- nvinfo : EIATTR_MAX_THREADS
	.align		4
.L_49:
        /*0960*/ 	.byte	0x04, 0x05
        /*0962*/ 	.short	(.L_51 - .L_50)
.L_50:
        /*0964*/ 	.word	0x00000100
        /*0968*/ 	.word	0x00000001
        /*096c*/ 	.word	0x00000001


	//----- nvinfo : EIATTR_CRS_STACK_SIZE
	.align		4
.L_51:
        /*0970*/ 	.byte	0x04, 0x1e
        /*0972*/ 	.short	(.L_53 - .L_52)
.L_52:
        /*0974*/ 	.word	0x00000000


	//----- nvinfo : EIATTR_CBANK_PARAM_SIZE
	.align		4
.L_53:
        /*0978*/ 	.byte	0x03, 0x19
        /*097a*/ 	.short	0x0800


	//----- nvinfo : EIATTR_PARAM_CBANK
	.align		4
        /*097c*/ 	.byte	0x04, 0x0a
        /*097e*/ 	.short	(.L_55 - .L_54)
	.align		4
.L_54:
        /*0980*/ 	.word	index@(.nv.constant0._ZN7cutlass13device_kernelINS_4gemm6kernel13GemmUniversalIN4cute5tupleIJiiiiEEENS1_10collective13CollectiveMmaINS1_35MainloopSm100TmaUmmaWarpSpecializedILi2ELi2ELi4ENS5_IJNS4_1CILi1EEENSA_ILi2EEESB_EEEEENS5_IJNSA_ILi128EEESF_NSA_ILi64EEEEEENS_6half_tENS5_IJSB_llEEESI_NS5_IJlSB_lEEENS4_8TiledMMAINS4_8MMA_AtomIJNS4_20SM100_MMA_F16BF16_SSISI_SI_fLi128ELi128ELNS4_4UMMA5MajorE1ELSP_0ELNSO_7ScaleInE0ELSQ_0EEEEEENS4_6LayoutINS5_IJSB_SB_SB_EEENS5_IJNSA_ILi0EEESV_SV_EEEEENS5_IJNS4_10UnderscoreESY_SY_EEEEENS4_23SM90_TMA_LOAD_MULTICASTENS4_14ComposedLayoutINS4_7SwizzleILi3ELi4ELi3EEENS4_18smem_ptr_flag_bitsILi16EEENST_INS5_IJSG_NSA_ILi8EEEEEENS5_IJSB_SG_EEEEEEEvNS4_8identityENS4_13SM90_TMA_LOADENS12_IS14_S16_NST_INS5_IJS17_SG_EEENS5_IJSG_SB_EEEEEEEvS1C_EENS_8epilogue10collective18CollectiveEpilogueINS1J_23Sm100TmaWarpSpecializedILi4ELi2ELi32ELb1ELb0EEEJSH_NS5_IJNST_ISF_SB_EENST_INSA_ILi32EEESB_EEEEESI_SK_SI_SK_NS1J_6fusion15FusionCallbacksIS1N_NS1S_17LinearCombinationISI_fSI_fLNS_15FloatRoundStyleE2EEESH_S1R_JEEENS4_5SM1004TMEM4LOAD26SM100_TMEM_LOAD_32dp32b32xES1D_NS12_INS13_ILi2ELi4ELi3EEES16_NST_INS5_IJS17_S1P_EEENS5_IJS1P_SB_EEEEEEENS4_39AutoVectorizingCopyWithAssumedAlignmentILi128EEENS4_14SM90_TMA_STOREES26_S28_S28_EEEvvEEEEvNT_6ParamsE)
        /*0984*/ 	.short	0x0380
        /*0986*/ 	.short	0x0800


	//----- nvinfo : EIATTR_SW_WAR
	.align		4
.L_55:
        /*0988*/ 	.byte	0x04, 0x36
        /*098a*/ 	.short	(.L_57 - .L_56)
.L_56:
        /*098c*/ 	.word	0x00000008
.L_57:


//--------------------- .nv.callgraph             --------------------------
	.section	.nv.callgraph,"",@"SHT_CUDA_CALLGRAPH"
	.align	4
	.sectionentsize	8
	.align		4
        /*0000*/ 	.word	0x00000000
	.align		4
        /*0004*/ 	.word	0xffffffff
	.align		4
        /*0008*/ 	.word	index@(_ZN7cutlass13device_kernelINS_4gemm6kernel13GemmUniversalIN4cute5tupleIJiiiiEEENS1_10collective13CollectiveMmaINS1_35MainloopSm100TmaUmmaWarpSpecializedILi2ELi2ELi4ENS5_IJNS4_1CILi1EEENSA_ILi2EEESB_EEEEENS5_IJNSA_ILi128EEESF_NSA_ILi64EEEEEENS_6half_tENS5_IJSB_llEEESI_NS5_IJlSB_lEEENS4_8TiledMMAINS4_8MMA_AtomIJNS4_20SM100_MMA_F16BF16_SSISI_SI_fLi128ELi128ELNS4_4UMMA5MajorE1ELSP_0ELNSO_7ScaleInE0ELSQ_0EEEEEENS4_6LayoutINS5_IJSB_SB_SB_EEENS5_IJNSA_ILi0EEESV_SV_EEEEENS5_IJNS4_10UnderscoreESY_SY_EEEEENS4_23SM90_TMA_LOAD_MULTICASTENS4_14ComposedLayoutINS4_7SwizzleILi3ELi4ELi3EEENS4_18smem_ptr_flag_bitsILi16EEENST_INS5_IJSG_NSA_ILi8EEEEEENS5_IJSB_SG_EEEEEEEvNS4_8identityENS4_13SM90_TMA_LOADENS12_IS14_S16_NST_INS5_IJS17_SG_EEENS5_IJSG_SB_EEEEEEEvS1C_EENS_8epilogue10collective18CollectiveEpilogueINS1J_23Sm100TmaWarpSpecializedILi4ELi2ELi32ELb1ELb0EEEJSH_NS5_IJNST_ISF_SB_EENST_INSA_ILi32EEESB_EEEEESI_SK_SI_SK_NS1J_6fusion15FusionCallbacksIS1N_NS1S_17LinearCombinationISI_fSI_fLNS_15FloatRoundStyleE2EEESH_S1R_JEEENS4_5SM1004TMEM4LOAD26SM100_TMEM_LOAD_32dp32b32xES1D_NS12_INS13_ILi2ELi4ELi3EEES16_NST_INS5_IJS17_S1P_EEENS5_IJS1P_SB_EEEEEEENS4_39AutoVectorizingCopyWithAssumedAlignmentILi128EEENS4_14SM90_TMA_STOREES26_S28_S28_EEEvvEEEEvNT_6ParamsE)
	.align		4
        /*000c*/ 	.word	index@(__assertfail)
	.align		4
        /*0010*/ 	.word	0x00000000
	.align		4
        /*0014*/ 	.word	0xfffffffe
	.align		4
        /*0018*/ 	.word	0x00000000
	.align		4
        /*001c*/ 	.word	0xfffffffd
	.align		4
        /*0020*/ 	.word	0x00000000
	.align		4
        /*0024*/ 	.word	0xfffffffc


//--------------------- .nv.constant4             --------------------------
	.section	.nv.constant4,"a",@progbits
	.align	8
	.align		8
.nv.constant4:
        /*0000*/ 	.dword	__assertfail
	.align		8
        /*0008*/ 	.dword	__unnamed_1
	.align		8
        /*0010*/ 	.dword	__unnamed_2
	.align		8
        /*0018*/ 	.dword	_ZN40_INTERNAL_d3a2b4d2_4_k_cu_57b71121_332514cuda3std3__45__cpo5beginE
	.align		8
        /*0020*/ 	.dword	_ZN40_INTERNAL_d3a2b4d2_4_k_cu_57b71121_332514cuda3std3__45__cpo3endE
	.align		8
        /*0028*/ 	.dword	_ZN40_INTERNAL_d3a2b4d2_4_k_cu_57b71121_332514cuda3std3__45__cpo6cbeginE
	.align		8
        /*0030*/ 	.dword	_ZN40_INTERNAL_d3a2b4d2_4_k_cu_57b71121_332514cuda3std3__45__cpo4cendE
	.align		8
        /*0038*/ 	.dword	_ZN40_INTERNAL_d3a2b4d2_4_k_cu_57b71121_332514cuda3std3__442_GLOBAL__N__d3a2b4d2_4_k_cu_57b71121_332516ignoreE
	.align		8
        /*0040*/ 	.dword	_ZN40_INTERNAL_d3a2b4d2_4_k_cu_57b71121_332514cuda3std3__419piecewise_constructE
	.align		8
        /*0048*/ 	.dword	_ZN40_INTERNAL_d3a2b4d2_4_k_cu_57b71121_332514cuda3std3__48in_placeE
	.align		8
        /*0050*/ 	.dword	_ZN40_INTERNAL_d3a2b4d2_4_k_cu_57b71121_332514cuda3std6ranges3__45__cpo4swapE
	.align		8
        /*0058*/ 	.dword	_ZN40_INTERNAL_d3a2b4d2_4_k_cu_57b71121_332514cuda3std6ranges3__45__cpo9iter_moveE
	.align		8
        /*0060*/ 	.dword	_ZN40_INTERNAL_d3a2b4d2_4_k_cu_57b71121_332514cute7productE
	.align		8
        /*0068*/ 	.dword	_ZN40_INTERNAL_d3a2b4d2_4_k_cu_57b71121_332514cute1_E
	.align		8
        /*0070*/ 	.dword	$str$25
	.align		8
        /*0078*/ 	.dword	$str$26
	.align		8
        /*0080*/ 	.dword	$str$27
	.align		8
        /*0088*/ 	.dword	$str$28


//--------------------- .text._ZN7cutlass13device_kernelINS_4gemm6kernel13GemmUniversalIN4cute5tupleIJiiiiEEENS1_10collective13CollectiveMmaINS1_35MainloopSm100TmaUmmaWarpSpecializedILi2ELi2ELi4ENS5_IJNS4_1CILi1EEENSA_ILi2EEESB_EEEEENS5_IJNSA_ILi128EEESF_NSA_ILi64EEEEEENS_6half_tENS5_IJSB_llEEESI_NS5_IJlSB_lEEENS4_8TiledMMAINS4_8MMA_AtomIJNS4_20SM100_MMA_F16BF16_SSISI_SI_fLi128ELi128ELNS4_4UMMA5MajorE1ELSP_0ELNSO_7ScaleInE0ELSQ_0EEEEEENS4_6LayoutINS5_IJSB_SB_SB_EEENS5_IJNSA_ILi0EEESV_SV_EEEEENS5_IJNS4_10UnderscoreESY_SY_EEEEENS4_23SM90_TMA_LOAD_MULTICASTENS4_14ComposedLayoutINS4_7SwizzleILi3ELi4ELi3EEENS4_18smem_ptr_flag_bitsILi16EEENST_INS5_IJSG_NSA_ILi8EEEEEENS5_IJSB_SG_EEEEEEEvNS4_8identityENS4_13SM90_TMA_LOADENS12_IS14_S16_NST_INS5_IJS17_SG_EEENS5_IJSG_SB_EEEEEEEvS1C_EENS_8epilogue10collective18CollectiveEpilogueINS1J_23Sm100TmaWarpSpecializedILi4ELi2ELi32ELb1ELb0EEEJSH_NS5_IJNST_ISF_SB_EENST_INSA_ILi32EEESB_EEEEESI_SK_SI_SK_NS1J_6fusion15FusionCallbacksIS1N_NS1S_17LinearCombinationISI_fSI_fLNS_15FloatRoundStyleE2EEESH_S1R_JEEENS4_5SM1004TMEM4LOAD26SM100_TMEM_LOAD_32dp32b32xES1D_NS12_INS13_ILi2ELi4ELi3EEES16_NST_INS5_IJS17_S1P_EEENS5_IJS1P_SB_EEEEEEENS4_39AutoVectorizingCopyWithAssumedAlignmentILi128EEENS4_14SM90_TMA_STOREES26_S28_S28_EEEvvEEEEvNT_6ParamsE --------------------------
	.section	.text._ZN7cutlass13device_kernelINS_4gemm6kernel13GemmUniversalIN4cute5tupleIJiiiiEEENS1_10collective13CollectiveMmaINS1_35MainloopSm100TmaUmmaWarpSpecializedILi2ELi2ELi4ENS5_IJNS4_1CILi1EEENSA_ILi2EEESB_EEEEENS5_IJNSA_ILi128EEESF_NSA_ILi64EEEEEENS_6half_tENS5_IJSB_llEEESI_NS5_IJlSB_lEEENS4_8TiledMMAINS4_8MMA_AtomIJNS4_20SM100_MMA_F16BF16_SSISI_SI_fLi128ELi128ELNS4_4UMMA5MajorE1ELSP_0ELNSO_7ScaleInE0ELSQ_0EEEEEENS4_6LayoutINS5_IJSB_SB_SB_EEENS5_IJNSA_ILi0EEESV_SV_EEEEENS5_IJNS4_10UnderscoreESY_SY_EEEEENS4_23SM90_TMA_LOAD_MULTICASTENS4_14ComposedLayoutINS4_7SwizzleILi3ELi4ELi3EEENS4_18smem_ptr_flag_bitsILi16EEENST_INS5_IJSG_NSA_ILi8EEEEEENS5_IJSB_SG_EEEEEEEvNS4_8identityENS4_13SM90_TMA_LOADENS12_IS14_S16_NST_INS5_IJS17_SG_EEENS5_IJSG_SB_EEEEEEEvS1C_EENS_8epilogue10collective18CollectiveEpilogueINS1J_23Sm100TmaWarpSpecializedILi4ELi2ELi32ELb1ELb0EEEJSH_NS5_IJNST_ISF_SB_EENST_INSA_ILi32EEESB_EEEEESI_SK_SI_SK_NS1J_6fusion15FusionCallbacksIS1N_NS1S_17LinearCombinationISI_fSI_fLNS_15FloatRoundStyleE2EEESH_S1R_JEEENS4_5SM1004TMEM4LOAD26SM100_TMEM_LOAD_32dp32b32xES1D_NS12_INS13_ILi2ELi4ELi3EEES16_NST_INS5_IJS17_S1P_EEENS5_IJS1P_SB_EEEEEEENS4_39AutoVectorizingCopyWithAssumedAlignmentILi128EEENS4_14SM90_TMA_STOREES26_S28_S28_EEEvvEEEEvNT_6ParamsE,"ax",@progbits
	.align	128
.text._ZN7cutlass13device_kernelINS_4gemm6kernel13GemmUniversalIN4cute5tupleIJiiiiEEENS1_10collective13CollectiveMmaINS1_35MainloopSm100TmaUmmaWarpSpecializedILi2ELi2ELi4ENS5_IJNS4_1CILi1EEENSA_ILi2EEESB_EEEEENS5_IJNSA_ILi128EEESF_NSA_ILi64EEEEEENS_6half_tENS5_IJSB_llEEESI_NS5_IJlSB_lEEENS4_8TiledMMAINS4_8MMA_AtomIJNS4_20SM100_MMA_F16BF16_SSISI_SI_fLi128ELi128ELNS4_4UMMA5MajorE1ELSP_0ELNSO_7ScaleInE0ELSQ_0EEEEEENS4_6LayoutINS5_IJSB_SB_SB_EEENS5_IJNSA_ILi0EEESV_SV_EEEEENS5_IJNS4_10UnderscoreESY_SY_EEEEENS4_23SM90_TMA_LOAD_MULTICASTENS4_14ComposedLayoutINS4_7SwizzleILi3ELi4ELi3EEENS4_18smem_ptr_flag_bitsILi16EEENST_INS5_IJSG_NSA_ILi8EEEEEENS5_IJSB_SG_EEEEEEEvNS4_8identityENS4_13SM90_TMA_LOADENS12_IS14_S16_NST_INS5_IJS17_SG_EEENS5_IJSG_SB_EEEEEEEvS1C_EENS_8epilogue10collective18CollectiveEpilogueINS1J_23Sm100TmaWarpSpecializedILi4ELi2ELi32ELb1ELb0EEEJSH_NS5_IJNST_ISF_SB_EENST_INSA_ILi32EEESB_EEEEESI_SK_SI_SK_NS1J_6fusion15FusionCallbacksIS1N_NS1S_17LinearCombinationISI_fSI_fLNS_15FloatRoundStyleE2EEESH_S1R_JEEENS4_5SM1004TMEM4LOAD26SM100_TMEM_LOAD_32dp32b32xES1D_NS12_INS13_ILi2ELi4ELi3EEES16_NST_INS5_IJS17_S1P_EEENS5_IJS1P_SB_EEEEEEENS4_39AutoVectorizingCopyWithAssumedAlignmentILi128EEENS4_14SM90_TMA_STOREES26_S28_S28_EEEvvEEEEvNT_6ParamsE:
        .type           _ZN7cutlass13device_kernelINS_4gemm6kernel13GemmUniversalIN4cute5tupleIJiiiiEEENS1_10collective13CollectiveMmaINS1_35MainloopSm100TmaUmmaWarpSpecializedILi2ELi2ELi4ENS5_IJNS4_1CILi1EEENSA_ILi2EEESB_EEEEENS5_IJNSA_ILi128EEESF_NSA_ILi64EEEEEENS_6half_tENS5_IJSB_llEEESI_NS5_IJlSB_lEEENS4_8TiledMMAINS4_8MMA_AtomIJNS4_20SM100_MMA_F16BF16_SSISI_SI_fLi128ELi128ELNS4_4UMMA5MajorE1ELSP_0ELNSO_7ScaleInE0ELSQ_0EEEEEENS4_6LayoutINS5_IJSB_SB_SB_EEENS5_IJNSA_ILi0EEESV_SV_EEEEENS5_IJNS4_10UnderscoreESY_SY_EEEEENS4_23SM90_TMA_LOAD_MULTICASTENS4_14ComposedLayoutINS4_7SwizzleILi3ELi4ELi3EEENS4_18smem_ptr_flag_bitsILi16EEENST_INS5_IJSG_NSA_ILi8EEEEEENS5_IJSB_SG_EEEEEEEvNS4_8identityENS4_13SM90_TMA_LOADENS12_IS14_S16_NST_INS5_IJS17_SG_EEENS5_IJSG_SB_EEEEEEEvS1C_EENS_8epilogue10collective18CollectiveEpilogueINS1J_23Sm100TmaWarpSpecializedILi4ELi2ELi32ELb1ELb0EEEJSH_NS5_IJNST_ISF_SB_EENST_INSA_ILi32EEESB_EEEEESI_SK_SI_SK_NS1J_6fusion15FusionCallbacksIS1N_NS1S_17LinearCombinationISI_fSI_fLNS_15FloatRoundStyleE2EEESH_S1R_JEEENS4_5SM1004TMEM4LOAD26SM100_TMEM_LOAD_32dp32b32xES1D_NS12_INS13_ILi2ELi4ELi3EEES16_NST_INS5_IJS17_S1P_EEENS5_IJS1P_SB_EEEEEEENS4_39AutoVectorizingCopyWithAssumedAlignmentILi128EEENS4_14SM90_TMA_STOREES26_S28_S28_EEEvvEEEEvNT_6ParamsE,@function
        .size           _ZN7cutlass13device_kernelINS_4gemm6kernel13GemmUniversalIN4cute5tupleIJiiiiEEENS1_10collective13CollectiveMmaINS1_35MainloopSm100TmaUmmaWarpSpecializedILi2ELi2ELi4ENS5_IJNS4_1CILi1EEENSA_ILi2EEESB_EEEEENS5_IJNSA_ILi128EEESF_NSA_ILi64EEEEEENS_6half_tENS5_IJSB_llEEESI_NS5_IJlSB_lEEENS4_8TiledMMAINS4_8MMA_AtomIJNS4_20SM100_MMA_F16BF16_SSISI_SI_fLi128ELi128ELNS4_4UMMA5MajorE1ELSP_0ELNSO_7ScaleInE0ELSQ_0EEEEEENS4_6LayoutINS5_IJSB_SB_SB_EEENS5_IJNSA_ILi0EEESV_SV_EEEEENS5_IJNS4_10UnderscoreESY_SY_EEEEENS4_23SM90_TMA_LOAD_MULTICASTENS4_14ComposedLayoutINS4_7SwizzleILi3ELi4ELi3EEENS4_18smem_ptr_flag_bitsILi16EEENST_INS5_IJSG_NSA_ILi8EEEEEENS5_IJSB_SG_EEEEEEEvNS4_8identityENS4_13SM90_TMA_LOADENS12_IS14_S16_NST_INS5_IJS17_SG_EEENS5_IJSG_SB_EEEEEEEvS1C_EENS_8epilogue10collective18CollectiveEpilogueINS1J_23Sm100TmaWarpSpecializedILi4ELi2ELi32ELb1ELb0EEEJSH_NS5_IJNST_ISF_SB_EENST_INSA_ILi32EEESB_EEEEESI_SK_SI_SK_NS1J_6fusion15FusionCallbacksIS1N_NS1S_17LinearCombinationISI_fSI_fLNS_15FloatRoundStyleE2EEESH_S1R_JEEENS4_5SM1004TMEM4LOAD26SM100_TMEM_LOAD_32dp32b32xES1D_NS12_INS13_ILi2ELi4ELi3EEES16_NST_INS5_IJS17_S1P_EEENS5_IJS1P_SB_EEEEEEENS4_39AutoVectorizingCopyWithAssumedAlignmentILi128EEENS4_14SM90_TMA_STOREES26_S28_S28_EEEvvEEEEvNT_6ParamsE,(.L_x_177 - _ZN7cutlass13device_kernelINS_4gemm6kernel13GemmUniversalIN4cute5tupleIJiiiiEEENS1_10collective13CollectiveMmaINS1_35MainloopSm100TmaUmmaWarpSpecializedILi2ELi2ELi4ENS5_IJNS4_1CILi1EEENSA_ILi2EEESB_EEEEENS5_IJNSA_ILi128EEESF_NSA_ILi64EEEEEENS_6half_tENS5_IJSB_llEEESI_NS5_IJlSB_lEEENS4_8TiledMMAINS4_8MMA_AtomIJNS4_20SM100_MMA_F16BF16_SSISI_SI_fLi128ELi128ELNS4_4UMMA5MajorE1ELSP_0ELNSO_7ScaleInE0ELSQ_0EEEEEENS4_6LayoutINS5_IJSB_SB_SB_EEENS5_IJNSA_ILi0EEESV_SV_EEEEENS5_IJNS4_10UnderscoreESY_SY_EEEEENS4_23SM90_TMA_LOAD_MULTICASTENS4_14ComposedLayoutINS4_7SwizzleILi3ELi4ELi3EEENS4_18smem_ptr_flag_bitsILi16EEENST_INS5_IJSG_NSA_ILi8EEEEEENS5_IJSB_SG_EEEEEEEvNS4_8identityENS4_13SM90_TMA_LOADENS12_IS14_S16_NST_INS5_IJS17_SG_EEENS5_IJSG_SB_EEEEEEEvS1C_EENS_8epilogue10collective18CollectiveEpilogueINS1J_23Sm100TmaWarpSpecializedILi4ELi2ELi32ELb1ELb0EEEJSH_NS5_IJNST_ISF_SB_EENST_INSA_ILi32EEESB_EEEEESI_SK_SI_SK_NS1J_6fusion15FusionCallbacksIS1N_NS1S_17LinearCombinationISI_fSI_fLNS_15FloatRoundStyleE2EEESH_S1R_JEEENS4_5SM1004TMEM4LOAD26SM100_TMEM_LOAD_32dp32b32xES1D_NS12_INS13_ILi2ELi4ELi3EEES16_NST_INS5_IJS17_S1P_EEENS5_IJS1P_SB_EEEEEEENS4_39AutoVectorizingCopyWithAssumedAlignmentILi128EEENS4_14SM90_TMA_STOREES26_S28_S28_EEEvvEEEEvNT_6ParamsE)
        .other          _ZN7cutlass13device_kernelINS_4gemm6kernel13GemmUniversalIN4cute5tupleIJiiiiEEENS1_10collective13CollectiveMmaINS1_35MainloopSm100TmaUmmaWarpSpecializedILi2ELi2ELi4ENS5_IJNS4_1CILi1EEENSA_ILi2EEESB_EEEEENS5_IJNSA_ILi128EEESF_NSA_ILi64EEEEEENS_6half_tENS5_IJSB_llEEESI_NS5_IJlSB_lEEENS4_8TiledMMAINS4_8MMA_AtomIJNS4_20SM100_MMA_F16BF16_SSISI_SI_fLi128ELi128ELNS4_4UMMA5MajorE1ELSP_0ELNSO_7ScaleInE0ELSQ_0EEEEEENS4_6LayoutINS5_IJSB_SB_SB_EEENS5_IJNSA_ILi0EEESV_SV_EEEEENS5_IJNS4_10UnderscoreESY_SY_EEEEENS4_23SM90_TMA_LOAD_MULTICASTENS4_14ComposedLayoutINS4_7SwizzleILi3ELi4ELi3EEENS4_18smem_ptr_flag_bitsILi16EEENST_INS5_IJSG_NSA_ILi8EEEEEENS5_IJSB_SG_EEEEEEEvNS4_8identityENS4_13SM90_TMA_LOADENS12_IS14_S16_NST_INS5_IJS17_SG_EEENS5_IJSG_SB_EEEEEEEvS1C_EENS_8epilogue10collective18CollectiveEpilogueINS1J_23Sm100TmaWarpSpecializedILi4ELi2ELi32ELb1ELb0EEEJSH_NS5_IJNST_ISF_SB_EENST_INSA_ILi32EEESB_EEEEESI_SK_SI_SK_NS1J_6fusion15FusionCallbacksIS1N_NS1S_17LinearCombinationISI_fSI_fLNS_15FloatRoundStyleE2EEESH_S1R_JEEENS4_5SM1004TMEM4LOAD26SM100_TMEM_LOAD_32dp32b32xES1D_NS12_INS13_ILi2ELi4ELi3EEES16_NST_INS5_IJS17_S1P_EEENS5_IJS1P_SB_EEEEEEENS4_39AutoVectorizingCopyWithAssumedAlignmentILi128EEENS4_14SM90_TMA_STOREES26_S28_S28_EEEvvEEEEvNT_6ParamsE,@"STO_CUDA_ENTRY STV_DEFAULT"
_ZN7cutlass13device_kernelINS_4gemm6kernel13GemmUniversalIN4cute5tupleIJiiiiEEENS1_10collective13CollectiveMmaINS1_35MainloopSm100TmaUmmaWarpSpecializedILi2ELi2ELi4ENS5_IJNS4_1CILi1EEENSA_ILi2EEESB_EEEEENS5_IJNSA_ILi128EEESF_NSA_ILi64EEEEEENS_6half_tENS5_IJSB_llEEESI_NS5_IJlSB_lEEENS4_8TiledMMAINS4_8MMA_AtomIJNS4_20SM100_MMA_F16BF16_SSISI_SI_fLi128ELi128ELNS4_4UMMA5MajorE1ELSP_0ELNSO_7ScaleInE0ELSQ_0EEEEEENS4_6LayoutINS5_IJSB_SB_SB_EEENS5_IJNSA_ILi0EEESV_SV_EEEEENS5_IJNS4_10UnderscoreESY_SY_EEEEENS4_23SM90_TMA_LOAD_MULTICASTENS4_14ComposedLayoutINS4_7SwizzleILi3ELi4ELi3EEENS4_18smem_ptr_flag_bitsILi16EEENST_INS5_IJSG_NSA_ILi8EEEEEENS5_IJSB_SG_EEEEEEEvNS4_8identityENS4_13SM90_TMA_LOADENS12_IS14_S16_NST_INS5_IJS17_SG_EEENS5_IJSG_SB_EEEEEEEvS1C_EENS_8epilogue10collective18CollectiveEpilogueINS1J_23Sm100TmaWarpSpecializedILi4ELi2ELi32ELb1ELb0EEEJSH_NS5_IJNST_ISF_SB_EENST_INSA_ILi32EEESB_EEEEESI_SK_SI_SK_NS1J_6fusion15FusionCallbacksIS1N_NS1S_17LinearCombinationISI_fSI_fLNS_15FloatRoundStyleE2EEESH_S1R_JEEENS4_5SM1004TMEM4LOAD26SM100_TMEM_LOAD_32dp32b32xES1D_NS12_INS13_ILi2ELi4ELi3EEES16_NST_INS5_IJS17_S1P_EEENS5_IJS1P_SB_EEEEEEENS4_39AutoVectorizingCopyWithAssumedAlignmentILi128EEENS4_14SM90_TMA_STOREES26_S28_S28_EEEvvEEEEvNT_6ParamsE:
[----:B------:R-:W1:Y:S01]  /*0000*/  LDC R1, c[0x0][0x37c] ;  /* 0x0000df00ff017b82 */ /* 0x000e620000000800 */
[----:B------:R-:W2:Y:S01]  /*0010*/  S2R R101, SR_TID.X ;  /* 0x0000000000657919 */ /* 0x000ea20000002100 */
[----:B------:R-:W3:Y:S01]  /*0020*/  LDCU.64 UR6, c[0x0][0x890] ;  /* 0x00011200ff0677ac */ /* 0x000ee20008000a00 */
[----:B------:R-:W-:Y:S02]  /*0030*/  PRMT R88, RZ, 0x7610, R88 ;  /* 0x00007610ff587816 */ /* 0x000fe40000000058 */
[----:B------:R-:W-:Y:S01]  /*0040*/  ELECT P5, URZ, PT ;  /* 0x0000000000ff782f */ /* 0x000fe200038a0000 */
[----:B------:R-:W4:Y:S01]  /*0050*/  LDCU.64 UR46, c[0x0][0x358] ;  /* 0x00006b00ff2e77ac */ /* 0x000f220008000a00 */
[----:B---3--:R-:W-:-:S04]  /*0060*/  UISETP.NE.U32.AND UP0, UPT, UR6, URZ, UPT ;  /* 0x000000ff0600728c */ /* 0x008fc8000bf05070 */
[----:B------:R-:W-:Y:S01]  /*0070*/  UISETP.NE.AND.EX UP0, UPT, UR7, URZ, UPT, UP0 ;  /* 0x000000ff0700728c */ /* 0x000fe2000bf05300 */
[----:B--2---:R-:W-:-:S05]  /*0080*/  SHF.R.U32.HI R92, RZ, 0x5, R101 ;  /* 0x00000005ff5c7819 */ /* 0x004fca0000011665 */
[----:B------:R-:W2:Y:S02]  /*0090*/  SHFL.IDX PT, R0, R92, RZ, 0x1f ;  /* 0x00001fff5c007589 */ /* 0x000ea400000e0000 */
[----:B--2---:R-:W-:Y:S01]  /*00a0*/  R2UR UR5, R0 ;  /* 0x00000000000572ca */ /* 0x004fe200000e0000 */
[----:B-1--4-:R-:W-:-:S14]  /*00b0*/  BRA.U UP0, `(.L_x_0) ;  /* 0x00000001002c7547 */ /* 0x012fdc000b800000 */
[----:B------:R-:W1:Y:S02]  /*00c0*/  LDCU.64 UR8, c[0x0][0x888] ;  /* 0x00011100ff0877ac */ /* 0x000e640008000a00 */
[----:B-1----:R-:W-:-:S04]  /*00d0*/  UISETP.NE.U32.AND UP0, UPT, UR8, URZ, UPT ;  /* 0x000000ff0800728c */ /* 0x002fc8000bf05070 */
[----:B------:R-:W-:-:S09]  /*00e0*/  UISETP.NE.AND.EX UP0, UPT, UR9, URZ, UPT, UP0 ;  /* 0x000000ff0900728c */ /* 0x000fd2000bf05300 */
[----:B------:R-:W-:Y:S05]  /*00f0*/  BRA.U !UP0, `(.L_x_1) ;  /* 0x0000000108107547 */ /* 0x000fea000b800000 */
[----:B------:R-:W1:Y:S02]  /*0100*/  LDC.64 R2, c[0x0][0x888] ;  /* 0x00022200ff027b82 */ /* 0x000e640000000a00 */
[----:B-1----:R1:W5:Y:S01]  /*0110*/  LDG.E R49, desc[UR46][R2.64] ;  /* 0x0000002e02317981 */ /* 0x002362000c1e1900 */
[----:B------:R-:W-:Y:S01]  /*0120*/  HFMA2 R88, -RZ, RZ, 0, 5.9604644775390625e-08 ;  /* 0x00000001ff587431 */ /* 0x000fe200000001ff */
[----:B------:R-:W-:Y:S05]  /*0130*/  BRA `(.L_x_0) ;  /* 0x00000000000c7947 */ /* 0x000fea0003800000 */
.L_x_1:
[----:B------:R-:W1:Y:S01]  /*0140*/  LDCU UR4, c[0x0][0x880] ;  /* 0x00011000ff0477ac */ /* 0x000e620008000800 */
[----:B------:R-:W-:Y:S01]  /*0150*/  HFMA2 R88, -RZ, RZ, 0, 5.9604644775390625e-08 ;  /* 0x00000001ff587431 */ /* 0x000fe200000001ff */
[----:B-1----:R-:W-:Y:S02]  /*0160*/  MOV R49, UR4 ;  /* 0x0000000400317c02 */ /* 0x002fe40008000f00 */
.L_x_0:
[----:B------:R-:W2:Y:S02]  /*0170*/  LDCU.64 UR8, c[0x0][0x8b0] ;  /* 0x00011600ff0877ac */ /* 0x000ea40008000a00 */
[----:B--2---:R-:W-:-:S04]  /*0180*/  UISETP.NE.U32.AND UP0, UPT, UR8, URZ, UPT ;  /* 0x000000ff0800728c */ /* 0x004fc8000bf05070 */
[----:B------:R-:W-:-:S09]  /*0190*/  UISETP.NE.AND.EX UP0, UPT, UR9, URZ, UPT, UP0 ;  /* 0x000000ff0900728c */ /* 0x000fd2000bf05300 */
[----:B------:R-:W-:Y:S05]  /*01a0*/  BRA.U UP0, `(.L_x_2) ;  /* 0x0000000100247547 */ /* 0x000fea000b800000 */
[----:B------:R-:W2:Y:S02]  /*01b0*/  LDCU.64 UR8, c[0x0][0x8a8] ;  /* 0x00011500ff0877ac */ /* 0x000ea40008000a00 */
[----:B--2---:R-:W-:-:S04]  /*01c0*/  UISETP.NE.U32.AND UP0, UPT, UR8, URZ, UPT ;  /* 0x000000ff0800728c */ /* 0x004fc8000bf05070 */
[----:B------:R-:W-:-:S09]  /*01d0*/  UISETP.NE.AND.EX UP0, UPT, UR9, URZ, UPT, UP0 ;  /* 0x000000ff0900728c */ /* 0x000fd2000bf05300 */
[----:B------:R-:W-:Y:S05]  /*01e0*/  BRA.U !UP0, `(.L_x_3) ;  /* 0x00000001080c7547 */ /* 0x000fea000b800000 */
[----:B-1----:R-:W1:Y:S02]  /*01f0*/  LDC.64 R2, c[0x0][0x8a8] ;  /* 0x00022a00ff027b82 */ /* 0x002e640000000a00 */
[----:B-1----:R2:W5:Y:S01]  /*0200*/  LDG.E R47, desc[UR46][R2.64] ;  /* 0x0000002e022f7981 */ /* 0x002562000c1e1900 */
[----:B------:R-:W-:Y:S05]  /*0210*/  BRA `(.L_x_2) ;  /* 0x0000000000087947 */ /* 0x000fea0003800000 */
.L_x_3:
[----:B------:R-:W2:Y:S02]  /*0220*/  LDCU UR4, c[0x0][0x8a0] ;  /* 0x00011400ff0477ac */ /* 0x000ea40008000800 */
[----:B--2---:R-:W-:Y:S02]  /*0230*/  MOV R47, UR4 ;  /* 0x00000004002f7c02 */ /* 0x004fe40008000f00 */
.L_x_2:
[----:B------:R-:W-:Y:S01]  /*0240*/  IMAD.U32 R0, RZ, RZ, UR5 ;  /* 0x00000005ff007e24 */ /* 0x000fe2000f8e00ff */
[----:B------:R-:W-:Y:S04]  /*0250*/  BSSY.RECONVERGENT B0, `(.L_x_4) ;  /* 0x000000c000007945 */ /* 0x000fe80003800200 */
[C---:B------:R-:W-:Y:S02]  /*0260*/  ISETP.NE.OR P1, PT, R0.reuse, 0x1, !P5 ;  /* 0x000000010000780c */ /* 0x040fe40006f25670 */
[----:B------:R-:W-:-:S11]  /*0270*/  ISETP.NE.OR P0, PT, R0, 0x3, !P5 ;  /* 0x000000030000780c */ /* 0x000fd60006f05670 */
[----:B------:R-:W-:Y:S05]  /*0280*/  @P1 BRA `(.L_x_5) ;  /* 0x0000000000201947 */ /* 0x000fea0003800000 */
[----:B------:R-:W3:Y:S02]  /*0290*/  LDCU.64 UR8, c[0x0][0x348] ;  /* 0x00006900ff0877ac */ /* 0x000ee40008000a00 */
[----:B---3--:R-:W-:Y:S02]  /*02a0*/  UIADD3 UR10, UP1, UPT, UR8, 0x80, URZ ;  /* 0x00000080080a7890 */ /* 0x008fe4000ff3e0ff */
[----:B------:R-:W-:Y:S02]  /*02b0*/  UIADD3 UR8, UP0, UPT, UR8, 0x180, URZ ;  /* 0x0000018008087890 */ /* 0x000fe4000ff1e0ff */
[----:B------:R-:W-:Y:S02]  /*02c0*/  UIADD3.X UR11, UPT, UPT, URZ, UR9, URZ, UP1, !UPT ;  /* 0x00000009ff0b7290 */ /* 0x000fe40008ffe4ff */
[----:B------:R-:W-:-:S07]  /*02d0*/  UIADD3.X UR9, UPT, UPT, URZ, UR9, URZ, UP0, !UPT ;  /* 0x00000009ff097290 */ /* 0x000fce00087fe4ff */
[----:B------:R3:W-:Y:S02]  /*02e0*/  UTMACCTL.PF [UR10] ;  /* 0x000000000a0079b9 */ /* 0x0007e40008040000 */
[----:B------:R3:W-:Y:S02]  /*02f0*/  UTMACCTL.PF [UR8] ;  /* 0x00000000080079b9 */ /* 0x0007e40008040000 */
[----:B---3--:R-:W-:Y:S01]  /*0300*/  NOP ;  /* 0x0000000000007918 */ /* 0x008fe20000000000 */
.L_x_5:
[----:B------:R-:W-:Y:S05]  /*0310*/  BSYNC.RECONVERGENT B0 ;  /* 0x0000000000007941 */ /* 0x000fea0003800200 */
.L_x_4:
[----:B------:R-:W-:Y:S04]  /*0320*/  BSSY.RECONVERGENT B0, `(.L_x_6) ;  /* 0x000000a000007945 */ /* 0x000fe80003800200 */
        /* <DEDUP_REMOVED lines=9> */
.L_x_7:
[----:B------:R-:W-:Y:S05]  /*03c0*/  BSYNC.RECONVERGENT B0 ;  /* 0x0000000000007941 */ /* 0x000fea0003800200 */
.L_x_6:
[----:B------:R-:W3:Y:S01]  /*03d0*/  LDCU.64 UR8, c[0x0][0x888] ;  /* 0x00011100ff0877ac */ /* 0x000ee20008000a00 */
[----:B------:R-:W-:Y:S02]  /*03e0*/  UISETP.EQ.U32.AND UP1, UPT, UR6, URZ, UPT ;  /* 0x000000ff0600728c */ /* 0x000fe4000bf22070 */
[----:B------:R-:W-:Y:S02]  /*03f0*/  UPLOP3.LUT UP4, UPT, UPT, UPT, UPT, 0x80, 0x8 ;  /* 0x000000000008789c */ /* 0x000fe40003f8f070 */
[----:B---3--:R-:W-:-:S04]  /*0400*/  UISETP.NE.U32.AND UP0, UPT, UR8, URZ, UPT ;  /* 0x000000ff0800728c */ /* 0x008fc8000bf05070 */
[----:B------:R-:W-:-:S04]  /*0410*/  UISETP.NE.AND.EX UP0, UPT, UR9, URZ, UPT, UP0 ;  /* 0x000000ff0900728c */ /* 0x000fc8000bf05300 */
[----:B------:R-:W-:-:S04]  /*0420*/  UISETP.EQ.OR.EX UP2, UPT, UR7, URZ, !UP0, UP1 ;  /* 0x000000ff0700728c */ /* 0x000fc8000c742710 */
[----:B------:R-:W-:-:S05]  /*0430*/  UP2UR UR50, UPR, URZ, 0x4 ;  /* 0x00000004ff327883 */ /* 0x000fca0008000000 */
[----:B------:R-:W-:Y:S07]  /*0440*/  BRA.U !UP2, `(.L_x_8) ;  /* 0x000000010a207547 */ /* 0x000fee000b800000 */
[----:B------:R-:W-:Y:S01]  /*0450*/  UISETP.NE.U32.AND UP1, UPT, UR6, URZ, UPT ;  /* 0x000000ff0600728c */ /* 0x000fe2000bf25070 */
[----:B-----5:R-:W-:Y:S01]  /*0460*/  FSETP.NEU.AND P0, PT, R49, RZ, PT ;  /* 0x000000ff3100720b */ /* 0x020fe20003f0d000 */
[----:B------:R-:W-:Y:S02]  /*0470*/  USEL UR4, URZ, 0xffffffff, UP0 ;  /* 0xffffffffff047887 */ /* 0x000fe40008000000 */
[----:B------:R-:W-:-:S10]  /*0480*/  UISETP.NE.AND.EX UP1, UPT, UR7, URZ, UPT, UP1 ;  /* 0x000000ff0700728c */ /* 0x000fd4000bf25310 */
[----:B------:R-:W-:Y:S01]  /*0490*/  VOTEU.ANY UP0, P0 ;  /* 0x0000000000ff7886 */ /* 0x000fe20000000100 */
[----:B------:R-:W-:-:S04]  /*04a0*/  @!UP1 USEL UR4, URZ, 0xffffffff, UP0 ;  /* 0xffffffffff049887 */ /* 0x000fc80008000000 */
[----:B------:R-:W-:-:S04]  /*04b0*/  ULOP3.LUT UR4, UR4, 0x1, URZ, 0xc0, !UPT ;  /* 0x0000000104047892 */ /* 0x000fc8000f8ec0ff */
[----:B------:R-:W-:-:S11]  /*04c0*/  UISETP.NE.U32.AND UP4, UPT, UR4, 0x1, UPT ;  /* 0x000000010400788c */ /* 0x000fd6000bf85070 */
.L_x_8:
[----:B-12---:R-:W1:Y:S01]  /*04d0*/  SHFL.IDX PT, R2, R92, RZ, 0x1f ;  /* 0x00001fff5c027589 */ /* 0x006e6200000e0000 */
[----:B------:R-:W-:-:S04]  /*04e0*/  UISETP.NE.AND UP0, UPT, UR5, 0x2, UPT ;  /* 0x000000020500788c */ /* 0x000fc8000bf05270 */
[----:B------:R-:W-:Y:S01]  /*04f0*/  USEL UR7, URZ, 0x1, UP0 ;  /* 0x00000001ff077887 */ /* 0x000fe20008000000 */
[----:B-1----:R-:W-:-:S13]  /*0500*/  ISETP.NE.AND P0, PT, R2, RZ, PT ;  /* 0x000000ff0200720c */ /* 0x002fda0003f05270 */
[----:B------:R-:W-:Y:S05]  /*0510*/  @P0 BRA `(.L_x_9) ;  /* 0x0000000000480947 */ /* 0x000fea0003800000 */
[----:B------:R-:W1:Y:S01]  /*0520*/  S2UR UR8, SR_CgaCtaId ;  /* 0x00000000000879c3 */ /* 0x000e620000008800 */
[----:B------:R-:W-:Y:S01]  /*0530*/  UMOV UR9, 0x400 ;  /* 0x0000040000097882 */ /* 0x000fe20000000000 */
[----:B------:R-:W-:Y:S01]  /*0540*/  UMOV UR6, 0x1 ;  /* 0x0000000100067882 */ /* 0x000fe20000000000 */
[----:B------:R-:W-:Y:S01]  /*0550*/  UMOV UR4, 0x2 ;  /* 0x0000000200047882 */ /* 0x000fe20000000000 */
[----:B------:R-:W-:-:S04]  /*0560*/  UIADD3 UR10, UPT, UPT, -UR6, 0x100000, URZ ;  /* 0x00100000060a7890 */ /* 0x000fc8000fffe1ff */
[----:B------:R-:W-:Y:S02]  /*0570*/  USHF.L.U32 UR11, UR10, 0xb, URZ ;  /* 0x0000000b0a0b7899 */ /* 0x000fe400080006ff */
[----:B------:R-:W-:Y:S02]  /*0580*/  USHF.L.U32 UR10, UR10, 0x1, URZ ;  /* 0x000000010a0a7899 */ /* 0x000fe400080006ff */
[----:B------:R-:W-:-:S04]  /*0590*/  UIADD3 UR12, UPT, UPT, -UR4, 0x100000, URZ ;  /* 0x00100000040c7890 */ /* 0x000fc8000fffe1ff */
[----:B------:R-:W-:Y:S02]  /*05a0*/  USHF.L.U32 UR13, UR12, 0xb, URZ ;  /* 0x0000000b0c0d7899 */ /* 0x000fe400080006ff */
[----:B------:R-:W-:Y:S01]  /*05b0*/  USHF.L.U32 UR12, UR12, 0x1, URZ ;  /* 0x000000010c0c7899 */ /* 0x000fe200080006ff */
[----:B------:R-:W-:Y:S01]  /*05c0*/  ELECT P0, URZ, PT ;  /* 0x0000000000ff782f */ /* 0x000fe20003800000 */
[----:B-1----:R-:W-:Y:S01]  /*05d0*/  ULEA UR8, UR8, UR9, 0x18 ;  /* 0x0000000908087291 */ /* 0x002fe2000f8ec0ff */
[----:B------:R-:W1:Y:S11]  /*05e0*/  FENCE.VIEW.ASYNC.S ;  /* 0x00000000000073c6 */ /* 0x000e760000000000 */
[----:B-1----:R1:W2:Y:S01]  /*05f0*/  SYNCS.EXCH.64 URZ, [UR8], UR10 ;  /* 0x0000000a08ff75b2 */ /* 0x0022a20008000100 */
[----:B------:R1:W3:Y:S01]  /*0600*/  SYNCS.EXCH.64 URZ, [UR8+0x10], UR12 ;  /* 0x0000100c08ff75b2 */ /* 0x0002e20008000100 */
[----:B------:R1:W4:Y:S01]  /*0610*/  SYNCS.EXCH.64 URZ, [UR8+0x8], UR10 ;  /* 0x0000080a08ff75b2 */ /* 0x0003220008000100 */
[----:B------:R1:W1:Y:S01]  /*0620*/  SYNCS.EXCH.64 URZ, [UR8+0x18], UR12 ;  /* 0x0000180c08ff75b2 */ /* 0x0002620008000100 */
[----:B------:R-:W-:Y:S01]  /*0630*/  NOP ;  /* 0x0000000000007918 */ /* 0x000fe20000000000 */
.L_x_9:
[----:B------:R-:W2:Y:S01]  /*0640*/  SHFL.IDX PT, R2, R92, RZ, 0x1f ;  /* 0x00001fff5c027589 */ /* 0x000ea200000e0000 */
[----:B------:R-:W-:Y:S01]  /*0650*/  NOP ;  /* 0x0000000000007918 */ /* 0x000fe20000000000 */
[----:B--2---:R-:W-:-:S13]  /*0660*/  ISETP.NE.AND P0, PT, R2, 0x1, PT ;  /* 0x000000010200780c */ /* 0x004fda0003f05270 */
[----:B------:R-:W-:Y:S05]  /*0670*/  @P0 BRA `(.L_x_10) ;  /* 0x0000000000580947 */ /* 0x000fea0003800000 */
[----:B-1----:R-:W1:Y:S01]  /*0680*/  S2UR UR8, SR_CgaCtaId ;  /* 0x00000000000879c3 */ /* 0x002e620000008800 */
        /* <DEDUP_REMOVED lines=12> */
[----:B-1----:R2:W1:Y:S01]  /*0750*/  SYNCS.EXCH.64 URZ, [UR8+0x20], UR10 ;  /* 0x0000200a08ff75b2 */ /* 0x0024620008000100 */
[----:B------:R2:W1:Y:S01]  /*0760*/  SYNCS.EXCH.64 URZ, [UR8+0x40], UR12 ;  /* 0x0000400c08ff75b2 */ /* 0x0004620008000100 */
[----:B------:R2:W1:Y:S01]  /*0770*/  SYNCS.EXCH.64 URZ, [UR8+0x28], UR10 ;  /* 0x0000280a08ff75b2 */ /* 0x0004620008000100 */
[----:B------:R2:W1:Y:S01]  /*0780*/  SYNCS.EXCH.64 URZ, [UR8+0x48], UR12 ;  /* 0x0000480c08ff75b2 */ /* 0x0004620008000100 */
[----:B------:R2:W1:Y:S01]  /*0790*/  SYNCS.EXCH.64 URZ, [UR8+0x30], UR10 ;  /* 0x0000300a08ff75b2 */ /* 0x0004620008000100 */
[----:B------:R2:W1:Y:S01]  /*07a0*/  SYNCS.EXCH.64 URZ, [UR8+0x50], UR12 ;  /* 0x0000500c08ff75b2 */ /* 0x0004620008000100 */
[----:B------:R2:W1:Y:S01]  /*07b0*/  SYNCS.EXCH.64 URZ, [UR8+0x38], UR10 ;  /* 0x0000380a08ff75b2 */ /* 0x0004620008000100 */
[----:B------:R2:W1:Y:S02]  /*07c0*/  SYNCS.EXCH.64 URZ, [UR8+0x58], UR12 ;  /* 0x0000580c08ff75b2 */ /* 0x0004640008000100 */
[----:B--2---:R-:W-:Y:S01]  /*07d0*/  NOP ;  /* 0x0000000000007918 */ /* 0x004fe20000000000 */
.L_x_10:
[----:B------:R-:W2:Y:S01]  /*07e0*/  SHFL.IDX PT, R2, R92, RZ, 0x1f ;  /* 0x00001fff5c027589 */ /* 0x000ea200000e0000 */
[----:B------:R-:W-:Y:S01]  /*07f0*/  NOP ;  /* 0x0000000000007918 */ /* 0x000fe20000000000 */
[----:B--2---:R-:W-:-:S13]  /*0800*/  ISETP.NE.AND P0, PT, R2, 0x3, PT ;  /* 0x000000030200780c */ /* 0x004fda0003f05270 */
[----:B------:R-:W-:Y:S05]  /*0810*/  @P0 BRA `(.L_x_11) ;  /* 0x0000000000300947 */ /* 0x000fea0003800000 */
[----:B------:R-:W2:Y:S01]  /*0820*/  S2UR UR6, SR_CgaCtaId ;  /* 0x00000000000679c3 */ /* 0x000ea20000008800 */
[----:B-1----:R-:W-:Y:S01]  /*0830*/  UMOV UR8, 0x400 ;  /* 0x0000040000087882 */ /* 0x002fe20000000000 */
[----:B------:R-:W-:Y:S01]  /*0840*/  UMOV UR4, 0x20 ;  /* 0x0000002000047882 */ /* 0x000fe20000000000 */
[----:B------:R-:W-:Y:S01]  /*0850*/  ELECT P0, URZ, PT ;  /* 0x0000000000ff782f */ /* 0x000fe20003800000 */
[----:B--2---:R-:W-:Y:S02]  /*0860*/  ULEA UR6, UR6, UR8, 0x18 ;  /* 0x0000000806067291 */ /* 0x004fe4000f8ec0ff */
[----:B------:R-:W-:-:S04]  /*0870*/  UIADD3 UR8, UPT, UPT, -UR4, 0x100000, URZ ;  /* 0x0010000004087890 */ /* 0x000fc8000fffe1ff */
[----:B------:R-:W-:Y:S02]  /*0880*/  USHF.L.U32 UR9, UR8, 0xb, URZ ;  /* 0x0000000b08097899 */ /* 0x000fe400080006ff */
[----:B------:R-:W-:Y:S01]  /*0890*/  USHF.L.U32 UR8, UR8, 0x1, URZ ;  /* 0x0000000108087899 */ /* 0x000fe200080006ff */
[----:B------:R-:W1:Y:S11]  /*08a0*/  FENCE.VIEW.ASYNC.S ;  /* 0x00000000000073c6 */ /* 0x000e760000000000 */
[----:B-1----:R2:W1:Y:S01]  /*08b0*/  SYNCS.EXCH.64 URZ, [UR6+0x60], UR8 ;  /* 0x0000600806ff75b2 */ /* 0x0024620008000100 */
[----:B------:R2:W1:Y:S02]  /*08c0*/  SYNCS.EXCH.64 URZ, [UR6+0x68], UR8 ;  /* 0x0000680806ff75b2 */ /* 0x0004640008000100 */
[----:B--2---:R-:W-:Y:S01]  /*08d0*/  NOP ;  /* 0x0000000000007918 */ /* 0x004fe20000000000 */
.L_x_11:
[----:B------:R-:W2:Y:S01]  /*08e0*/  SHFL.IDX PT, R2, R92, RZ, 0x1f ;  /* 0x00001fff5c027589 */ /* 0x000ea200000e0000 */
[----:B------:R-:W-:Y:S01]  /*08f0*/  NOP ;  /* 0x0000000000007918 */ /* 0x000fe20000000000 */
[----:B--2---:R-:W-:-:S13]  /*0900*/  ISETP.NE.AND P0, PT, R2, 0x4, PT ;  /* 0x000000040200780c */ /* 0x004fda0003f05270 */
[----:B------:R-:W-:Y:S05]  /*0910*/  @P0 BRA `(.L_x_12) ;  /* 0x00000000004c0947 */ /* 0x000fea0003800000 */
[----:B------:R-:W2:Y:S01]  /*0920*/  S2UR UR6, SR_CgaCtaId ;  /* 0x00000000000679c3 */ /* 0x000ea20000008800 */
[----:B------:R-:W-:Y:S01]  /*0930*/  UMOV UR9, 0x1e0 ;  /* 0x000001e000097882 */ /* 0x000fe20000000000 */
[----:B-1----:R-:W-:Y:S01]  /*0940*/  UMOV UR8, 0x400 ;  /* 0x0000040000087882 */ /* 0x002fe20000000000 */
[----:B------:R-:W-:Y:S01]  /*0950*/  USEL UR9, UR9, 0x1a0, UP4 ;  /* 0x000001a009097887 */ /* 0x000fe2000a000000 */
[----:B------:R-:W-:Y:S01]  /*0960*/  UMOV UR4, 0x1 ;  /* 0x0000000100047882 */ /* 0x000fe20000000000 */
[----:B------:R-:W-:Y:S01]  /*0970*/  ELECT P0, URZ, PT ;  /* 0x0000000000ff782f */ /* 0x000fe20003800000 */
[----:B------:R-:W-:-:S04]  /*0980*/  UIADD3 UR10, UPT, UPT, -UR4, 0x100000, URZ ;  /* 0x00100000040a7890 */ /* 0x000fc8000fffe1ff */
[----:B------:R-:W-:Y:S02]  /*0990*/  USHF.L.U32 UR11, UR10, 0xb, URZ ;  /* 0x0000000b0a0b7899 */ /* 0x000fe400080006ff */
[----:B------:R-:W-:Y:S02]  /*09a0*/  USHF.L.U32 UR10, UR10, 0x1, URZ ;  /* 0x000000010a0a7899 */ /* 0x000fe400080006ff */
[----:B--2---:R-:W-:Y:S02]  /*09b0*/  ULEA UR6, UR6, UR8, 0x18 ;  /* 0x0000000806067291 */ /* 0x004fe4000f8ec0ff */
[----:B------:R-:W-:-:S04]  /*09c0*/  UIADD3 UR8, UPT, UPT, -UR9, 0x100000, URZ ;  /* 0x0010000009087890 */ /* 0x000fc8000fffe1ff */
[----:B------:R-:W-:Y:S02]  /*09d0*/  USHF.L.U32 UR9, UR8, 0xb, URZ ;  /* 0x0000000b08097899 */ /* 0x000fe400080006ff */
[----:B------:R-:W-:Y:S01]  /*09e0*/  USHF.L.U32 UR8, UR8, 0x1, URZ ;  /* 0x0000000108087899 */ /* 0x000fe200080006ff */
[----:B------:R-:W1:Y:S03]  /*09f0*/  FENCE.VIEW.ASYNC.S ;  /* 0x00000000000073c6 */ /* 0x000e660000000000 */
[----:B-1----:R2:W1:Y:S08]  /*0a00*/  SYNCS.EXCH.64 URZ, [UR6+0x70], UR10 ;  /* 0x0000700a06ff75b2 */ /* 0x0024700008000100 */
[----:B------:R2:W1:Y:S01]  /*0a10*/  SYNCS.EXCH.64 URZ, [UR6+0x80], UR8 ;  /* 0x0000800806ff75b2 */ /* 0x0004620008000100 */
[----:B------:R2:W1:Y:S01]  /*0a20*/  SYNCS.EXCH.64 URZ, [UR6+0x78], UR10 ;  /* 0x0000780a06ff75b2 */ /* 0x0004620008000100 */
[----:B------:R2:W1:Y:S02]  /*0a30*/  SYNCS.EXCH.64 URZ, [UR6+0x88], UR8 ;  /* 0x0000880806ff75b2 */ /* 0x0004640008000100 */
[----:B--2---:R-:W-:Y:S01]  /*0a40*/  NOP ;  /* 0x0000000000007918 */ /* 0x004fe20000000000 */
.L_x_12:
        /* <DEDUP_REMOVED lines=26> */
.L_x_13:
[----:B------:R-:W2:Y:S01]  /*0bf0*/  SHFL.IDX PT, R2, R92, RZ, 0x1f ;  /* 0x00001fff5c027589 */ /* 0x000ea200000e0000 */
[----:B------:R-:W1:Y:S01]  /*0c00*/  S2UR UR37, SR_CgaCtaId ;  /* 0x00000000002579c3 */ /* 0x000e620000008800 */
[----:B------:R-:W-:Y:S01]  /*0c10*/  NOP ;  /* 0x0000000000007918 */ /* 0x000fe20000000000 */
[----:B--2---:R-:W-:-:S13]  /*0c20*/  ISETP.NE.AND P0, PT, R2, 0x3, PT ;  /* 0x000000030200780c */ /* 0x004fda0003f05270 */
[----:B-1----:R-:W-:Y:S05]  /*0c30*/  @P0 BRA `(.L_x_14) ;  /* 0x0000000000340947 */ /* 0x002fea0003800000 */
[----:B------:R-:W-:Y:S01]  /*0c40*/  UMOV UR6, 0x400 ;  /* 0x0000040000067882 */ /* 0x000fe20000000000 */
[----:B------:R-:W-:Y:S01]  /*0c50*/  UMOV UR4, 0x20 ;  /* 0x0000002000047882 */ /* 0x000fe20000000000 */
[----:B------:R-:W-:Y:S02]  /*0c60*/  ULEA UR6, UR37, UR6, 0x18 ;  /* 0x0000000625067291 */ /* 0x000fe4000f8ec0ff */
[----:B------:R-:W-:-:S04]  /*0c70*/  UIADD3 UR8, UPT, UPT, -UR4, 0x100000, URZ ;  /* 0x0010000004087890 */ /* 0x000fc8000fffe1ff */
[----:B------:R-:W-:Y:S02]  /*0c80*/  USHF.L.U32 UR9, UR8, 0xb, URZ ;  /* 0x0000000b08097899 */ /* 0x000fe400080006ff */
[----:B------:R-:W-:Y:S01]  /*0c90*/  USHF.L.U32 UR8, UR8, 0x1, URZ ;  /* 0x0000000108087899 */ /* 0x000fe200080006ff */
[----:B------:R-:W-:Y:S01]  /*0ca0*/  ELECT P0, URZ, PT ;  /* 0x0000000000ff782f */ /* 0x000fe20003800000 */
[----:B------:R-:W1:Y:S10]  /*0cb0*/  FENCE.VIEW.ASYNC.S ;  /* 0x00000000000073c6 */ /* 0x000e740000000000 */
[----:B-1----:R1:W2:Y:S01]  /*0cc0*/  SYNCS.EXCH.64 URZ, [UR6+0xd0], UR8 ;  /* 0x0000d00806ff75b2 */ /* 0x0022a20008000100 */
[----:B------:R1:W1:Y:S01]  /*0cd0*/  SYNCS.EXCH.64 URZ, [UR6+0xe0], UR8 ;  /* 0x0000e00806ff75b2 */ /* 0x0002620008000100 */
[----:B------:R1:W1:Y:S01]  /*0ce0*/  SYNCS.EXCH.64 URZ, [UR6+0xd8], UR8 ;  /* 0x0000d80806ff75b2 */ /* 0x0002620008000100 */
[----:B------:R1:W1:Y:S01]  /*0cf0*/  SYNCS.EXCH.64 URZ, [UR6+0xe8], UR8 ;  /* 0x0000e80806ff75b2 */ /* 0x0002620008000100 */
[----:B------:R-:W-:Y:S01]  /*0d00*/  NOP ;  /* 0x0000000000007918 */ /* 0x000fe20000000000 */
.L_x_14:
[----:B------:R-:W3:Y:S01]  /*0d10*/  LDCU UR4, c[0x0][0x36c] ;  /* 0x00006d80ff0477ac */ /* 0x000ee20008000800 */
[----:B------:R-:W-:Y:S01]  /*0d20*/  ISETP.NE.OR P5, PT, R0, 0x2, !P5 ;  /* 0x000000020000780c */ /* 0x000fe20006fa5670 */
[----:B------:R-:W-:Y:S01]  /*0d30*/  NOP ;  /* 0x0000000000007918 */ /* 0x000fe20000000000 */
[----:B------:R-:W-:Y:S01]  /*0d40*/  LOP3.LUT R9, R101, 0x1f, RZ, 0xc0, !PT ;  /* 0x0000001f65097812 */ /* 0x000fe200078ec0ff */
[----:B------:R-:W-:Y:S02]  /*0d50*/  UISETP.NE.AND UP3, UPT, UR5, URZ, UPT ;  /* 0x000000ff0500728c */ /* 0x000fe4000bf65270 */
[----:B---3--:R-:W-:-:S09]  /*0d60*/  UISETP.EQ.U32.AND UP0, UPT, UR4, 0x1, UPT ;  /* 0x000000010400788c */ /* 0x008fd2000bf02070 */
[----:B------:R-:W-:Y:S05]  /*0d70*/  BRA.U !UP0, `(.L_x_15) ;  /* 0x0000000108087547 */ /* 0x000fea000b800000 */
[----:B-12-4-:R-:W-:Y:S01]  /*0d80*/  UCGABAR_ARV ;  /* 0x00000000000079c7 */ /* 0x016fe20008000000 */
[----:B------:R-:W-:Y:S05]  /*0d90*/  BRA `(.L_x_16) ;  /* 0x0000000000047947 */ /* 0x000fea0003800000 */
.L_x_15:
[----:B-12-4-:R-:W-:Y:S01]  /*0da0*/  NOP ;  /* 0x0000000000007918 */ /* 0x016fe20000000000 */
.L_x_16:
[----:B------:R-:W1:Y:S01]  /*0db0*/  S2UR UR8, SR_CTAID.Y ;  /* 0x00000000000879c3 */ /* 0x000e620000002600 */
[----:B------:R-:W-:-:S05]  /*0dc0*/  CS2R.32 R87, SR_CgaSize ;  /* 0x0000000000577805 */ /* 0x000fca0000008a00 */
[----:B------:R-:W-:-:S05]  /*0dd0*/  IMAD R87, R87, -0xa0, RZ ;  /* 0xffffff6057577824 */ /* 0x000fca00078e02ff */
[----:B------:R-:W-:-:S14]  /*0de0*/  R2UR UR4, R87 ;  /* 0x00000000570472ca */ /* 0x000fdc00000e0000 */
[----:B------:R-:W2:Y:S01]  /*0df0*/  LDCU UR4, c[0x0][UR4+0x2b4] ;  /* 0x00005680040477ac */ /* 0x000ea20008000800 */
[----:B------:R-:W-:-:S05]  /*0e00*/  CS2R.32 R87, SR_CgaSize ;  /* 0x0000000000577805 */ /* 0x000fca0000008a00 */
[----:B------:R-:W-:-:S05]  /*0e10*/  IMAD R87, R87, -0xa0, RZ ;  /* 0xffffff6057577824 */ /* 0x000fca00078e02ff */
[----:B------:R-:W-:-:S14]  /*0e20*/  R2UR UR6, R87 ;  /* 0x00000000570672ca */ /* 0x000fdc00000e0000 */
[----:B------:R-:W3:Y:S01]  /*0e30*/  LDCU UR6, c[0x0][UR6+0x2b0] ;  /* 0x00005600060677ac */ /* 0x000ee20008000800 */
[----:B------:R-:W4:Y:S01]  /*0e40*/  S2UR UR9, SR_CTAID.X ;  /* 0x00000000000979c3 */ /* 0x000f220000002500 */
[----:B------:R-:W-:Y:S01]  /*0e50*/  UISETP.NE.AND UP1, UPT, UR5, 0x2, UPT ;  /* 0x000000020500788c */ /* 0x000fe2000bf25270 */
[----:B------:R-:W-:-:S05]  /*0e60*/  CS2R.32 R0, SR_CgaSize ;  /* 0x0000000000007805 */ /* 0x000fca0000008a00 */
[----:B------:R-:W-:-:S06]  /*0e70*/  IMAD R0, R0, -0xa0, RZ ;  /* 0xffffff6000007824 */ /* 0x000fcc00078e02ff */
[----:B------:R-:W3:Y:S01]  /*0e80*/  LDC R0, c[0x0][R0+0x2a4] ;  /* 0x0000a90000007b82 */ /* 0x000ee20000000800 */
[----:B-1----:R-:W-:-:S07]  /*0e90*/  I2FP.F32.U32 R86, UR8 ;  /* 0x0000000800567c45 */ /* 0x002fce0008201000 */
[----:B------:R-:W1:Y:S01]  /*0ea0*/  LDC R11, c[0x0][0xb24] ;  /* 0x0002c900ff0b7b82 */ /* 0x000e620000000800 */
[----:B------:R-:W-:Y:S01]  /*0eb0*/  MOV R20, UR8 ;  /* 0x0000000800147c02 */ /* 0x000fe20008000f00 */
[----:B--2---:R-:W-:Y:S01]  /*0ec0*/  FMUL R86, R86, UR4 ;  /* 0x0000000456567c20 */ /* 0x004fe20008400000 */
[----:B------:R-:W-:Y:S01]  /*0ed0*/  USHF.L.U32 UR4, UR37, 0xb, URZ ;  /* 0x0000000b25047899 */ /* 0x000fe200080006ff */
[----:B----4-:R-:W-:Y:S02]  /*0ee0*/  I2FP.F32.U32 R87, UR9 ;  /* 0x0000000900577c45 */ /* 0x010fe40008201000 */
[----:B------:R-:W-:-:S05]  /*0ef0*/  CS2R.32 R2, SR_CgaSize ;  /* 0x0000000000027805 */ /* 0x000fca0000008a00 */
[----:B------:R-:W-:-:S06]  /*0f00*/  IMAD R2, R2, -0xa0, RZ ;  /* 0xffffff6002027824 */ /* 0x000fcc00078e02ff */
[----:B------:R-:W2:Y:S01]  /*0f10*/  LDC R2, c[0x0][R2+0x2a0] ;  /* 0x0000a80002027b82 */ /* 0x000ea20000000800 */
[----:B------:R-:W-:Y:S01]  /*0f20*/  MOV R21, UR9 ;  /* 0x0000000900157c02 */ /* 0x000fe20008000f00 */
[----:B------:R-:W4:Y:S01]  /*0f30*/  F2I.U32.TRUNC.NTZ R86, R86 ;  /* 0x0000005600567305 */ /* 0x000f22000020f000 */
[----:B------:R-:W-:Y:S01]  /*0f40*/  ULOP3.LUT UR4, UR4, 0x800, URZ, 0xc0, !UPT ;  /* 0x0000080004047892 */ /* 0x000fe2000f8ec0ff */
[----:B---3--:R-:W-:Y:S01]  /*0f50*/  FMUL R87, R87, UR6 ;  /* 0x0000000657577c20 */ /* 0x008fe20008400000 */
[----:B------:R-:W3:Y:S03]  /*0f60*/  LDCU UR6, c[0x0][0xb30] ;  /* 0x00016600ff0677ac */ /* 0x000ee60008000800 */
[----:B------:R-:W2:Y:S02]  /*0f70*/  LDC R40, c[0x0][0xb24] ;  /* 0x0002c900ff287b82 */ /* 0x000ea40000000800 */
[----:B------:R-:W3:Y:S06]  /*0f80*/  F2I.U32.TRUNC.NTZ R87, R87 ;  /* 0x0000005700577305 */ /* 0x000eec000020f000 */
[----:B------:R-:W2:Y:S01]  /*0f90*/  S2UR UR36, SR_CTAID.Z ;  /* 0x00000000002479c3 */ /* 0x000ea20000002700 */
[----:B----4-:R-:W-:Y:S01]  /*0fa0*/  IMAD.MOV R86, RZ, RZ, -R86 ;  /* 0x000000ffff567224 */ /* 0x010fe200078e0a56 */
[----:B-1----:R-:W-:-:S03]  /*0fb0*/  ISETP.GE.AND P0, PT, R11, 0x1, PT ;  /* 0x000000010b00780c */ /* 0x002fc60003f06270 */
[----:B------:R-:W-:Y:S01]  /*0fc0*/  IMAD R86, R0, R86, UR8 ;  /* 0x0000000800567e24 */ /* 0x000fe2000f8e0256 */
[----:B------:R-:W-:Y:S01]  /*0fd0*/  PRMT R0, RZ, 0x7610, R0 ;  /* 0x00007610ff007816 */ /* 0x000fe20000000000 */
[----:B---3--:R-:W-:Y:S01]  /*0fe0*/  UISETP.NE.AND UP2, UPT, UR6, 0x1, UPT ;  /* 0x000000010600788c */ /* 0x008fe2000bf45270 */
[----:B------:R-:W-:-:S04]  /*0ff0*/  IMAD.MOV R87, RZ, RZ, -R87 ;  /* 0x000000ffff577224 */ /* 0x000fc800078e0a57 */
[----:B--2---:R-:W-:Y:S01]  /*1000*/  IMAD R87, R2, R87, UR9 ;  /* 0x0000000902577e24 */ /* 0x004fe2000f8e0257 */
[----:B------:R-:W-:Y:S06]  /*1010*/  BRA.U UP3, `(.L_x_17) ;  /* 0x0000000103207547 */ /* 0x000fec000b800000 */
[C---:B------:R-:W-:Y:S02]  /*1020*/  ISETP.NE.AND P2, PT, R86.reuse, 0x1, PT ;  /* 0x000000015600780c */ /* 0x040fe40003f45270 */
[----:B------:R-:W-:Y:S02]  /*1030*/  ISETP.NE.AND P1, PT, R86, RZ, PT ;  /* 0x000000ff5600720c */ /* 0x000fe40003f25270 */
[C---:B------:R-:W-:Y:S02]  /*1040*/  ISETP.NE.AND P3, PT, R87.reuse, RZ, PT ;  /* 0x000000ff5700720c */ /* 0x040fe40003f65270 */
[----:B------:R-:W-:Y:S02]  /*1050*/  SEL R0, RZ, 0x2, P2 ;  /* 0x00000002ff007807 */ /* 0x000fe40001000000 */
[----:B------:R-:W-:Y:S02]  /*1060*/  ISETP.EQ.OR P1, PT, R87, RZ, !P1 ;  /* 0x000000ff5700720c */ /* 0x000fe40004f22670 */
[----:B------:R-:W-:-:S02]  /*1070*/  SEL R0, R0, 0x2, P3 ;  /* 0x0000000200007807 */ /* 0x000fc40001800000 */
[----:B------:R-:W-:-:S05]  /*1080*/  SEL R2, RZ, 0x1, !P1 ;  /* 0x00000001ff027807 */ /* 0x000fca0004800000 */
[----:B------:R-:W-:Y:S02]  /*1090*/  IMAD.IADD R0, R2, 0x1, R0 ;  /* 0x0000000102007824 */ /* 0x000fe400078e0200 */
.L_x_17:
[----:B------:R-:W-:Y:S05]  /*10a0*/  @!P0 BRA `(.L_x_18) ;  /* 0x0000000000b88947 */ /* 0x000fea0003800000 */
[----:B------:R-:W1:Y:S01]  /*10b0*/  LDC.64 R4, c[0x0][0xb18] ;  /* 0x0002c600ff047b82 */ /* 0x000e620000000a00 */
[----:B------:R-:W-:-:S07]  /*10c0*/  ISETP.NE.AND P0, PT, R11, 0x1, PT ;  /* 0x000000010b00780c */ /* 0x000fce0003f05270 */
[----:B------:R-:W2:Y:S08]  /*10d0*/  LDC R10, c[0x0][0xb0c] ;  /* 0x0002c300ff0a7b82 */ /* 0x000eb00000000800 */
[----:B------:R-:W3:Y:S08]  /*10e0*/  LDC R13, c[0x0][0x370] ;  /* 0x0000dc00ff0d7b82 */ /* 0x000ef00000000800 */
[----:B------:R-:W4:Y:S01]  /*10f0*/  LDC R12, c[0x0][0x374] ;  /* 0x0000dd00ff0c7b82 */ /* 0x000f220000000800 */
[----:B-1----:R-:W-:-:S07]  /*1100*/  ISETP.NE.AND P1, PT, R4, 0x1, PT ;  /* 0x000000010400780c */ /* 0x002fce0003f25270 */
[----:B------:R-:W3:Y:S01]  /*1110*/  LDC.64 R6, c[0x0][0xb10] ;  /* 0x0002c400ff067b82 */ /* 0x000ee20000000a00 */
[----:B--2---:R-:W-:-:S07]  /*1120*/  ISETP.NE.AND P2, PT, R10, 0x1, PT ;  /* 0x000000010a00780c */ /* 0x004fce0003f45270 */
[----:B------:R-:W1:Y:S08]  /*1130*/  LDC R8, c[0x0][0xb20] ;  /* 0x0002c800ff087b82 */ /* 0x000e700000000800 */
[----:B------:R-:W2:Y:S01]  /*1140*/  LDC.64 R2, c[0x0][0xb28] ;  /* 0x0002ca00ff027b82 */ /* 0x000ea20000000a00 */
[----:B----4-:R-:W-:-:S04]  /*1150*/  IMAD.HI.U32 R14, R12, R5, RZ ;  /* 0x000000050c0e7227 */ /* 0x010fc800078e00ff */
[----:B------:R-:W-:-:S04]  /*1160*/  IMAD.HI.U32 R5, R20, R5, RZ ;  /* 0x0000000514057227 */ /* 0x000fc800078e00ff */
[----:B---3--:R-:W-:-:S05]  /*1170*/  IMAD.HI.U32 R15, R13, R6, RZ ;  /* 0x000000060d0f7227 */ /* 0x008fca00078e00ff */
[-C--:B------:R-:W-:Y:S01]  /*1180*/  @P2 SHF.R.U32.HI R13, RZ, R7.reuse, R15 ;  /* 0x00000007ff0d2219 */ /* 0x080fe2000001160f */
[C---:B------:R-:W-:Y:S01]  /*1190*/  IMAD.HI.U32 R15, R21.reuse, R6, RZ ;  /* 0x00000006150f7227 */ /* 0x040fe200078e00ff */
[-C--:B-1----:R-:W-:Y:S02]  /*11a0*/  @P1 SHF.R.U32.HI R12, RZ, R8.reuse, R14 ;  /* 0x00000008ff0c1219 */ /* 0x082fe4000001160e */
[----:B------:R-:W-:Y:S02]  /*11b0*/  SHF.R.U32.HI R5, RZ, R8, R5 ;  /* 0x00000008ff057219 */ /* 0x000fe40000011605 */
[----:B------:R-:W-:Y:S02]  /*11c0*/  SHF.R.U32.HI R15, RZ, R7, R15 ;  /* 0x00000007ff0f7219 */ /* 0x000fe4000001160f */
[----:B------:R-:W-:Y:S01]  /*11d0*/  SEL R5, R20, R5, !P1 ;  /* 0x0000000514057207 */ /* 0x000fe20004800000 */
[----:B--2---:R-:W-:Y:S01]  /*11e0*/  IMAD.HI.U32 R14, R12, R2, RZ ;  /* 0x000000020c0e7227 */ /* 0x004fe200078e00ff */
[----:B------:R-:W-:-:S03]  /*11f0*/  SEL R15, R21, R15, !P2 ;  /* 0x0000000f150f7207 */ /* 0x000fc60005000000 */
[----:B------:R-:W-:Y:S01]  /*1200*/  IMAD.HI.U32 R6, R13, R2, RZ ;  /* 0x000000020d067227 */ /* 0x000fe200078e00ff */
[----:B------:R-:W-:-:S04]  /*1210*/  @P0 SHF.R.U32.HI R12, RZ, R3, R14 ;  /* 0x00000003ff0c0219 */ /* 0x000fc8000001160e */
[----:B------:R-:W-:Y:S01]  /*1220*/  @P0 SHF.R.U32.HI R13, RZ, R3, R6 ;  /* 0x00000003ff0d0219 */ /* 0x000fe20000011606 */
[----:B------:R-:W-:-:S04]  /*1230*/  IMAD R12, R12, R11, RZ ;  /* 0x0000000b0c0c7224 */ /* 0x000fc800078e02ff */
[----:B------:R-:W-:Y:S01]  /*1240*/  IMAD R6, R13, R11, RZ ;  /* 0x0000000b0d067224 */ /* 0x000fe200078e02ff */
[----:B------:R-:W-:-:S04]  /*1250*/  ISETP.GE.AND P1, PT, R5, R12, PT ;  /* 0x0000000c0500720c */ /* 0x000fc80003f26270 */
[----:B------:R-:W-:Y:S01]  /*1260*/  ISETP.GE.OR P1, PT, R15, R6, P1 ;  /* 0x000000060f00720c */ /* 0x000fe20000f26670 */
[----:B------:R-:W-:-:S05]  /*1270*/  IMAD.HI.U32 R6, R5, R2, RZ ;  /* 0x0000000205067227 */ /* 0x000fca00078e00ff */
[----:B------:R-:W-:-:S04]  /*1280*/  SHF.R.U32.HI R6, RZ, R3, R6 ;  /* 0x00000003ff067219 */ /* 0x000fc80000011606 */
[----:B------:R-:W-:-:S03]  /*1290*/  SEL R6, R5, R6, !P0 ;  /* 0x0000000605067207 */ /* 0x000fc60004000000 */
[----:B------:R-:W-:Y:S01]  /*12a0*/  @!P1 IMAD.HI.U32 R7, R15, R2, RZ ;  /* 0x000000020f079227 */ /* 0x000fe200078e00ff */
[----:B------:R-:W-:-:S04]  /*12b0*/  IADD3 R2, PT, PT, -R6, RZ, RZ ;  /* 0x000000ff06027210 */ /* 0x000fc80007ffe1ff */
[----:B------:R-:W-:Y:S01]  /*12c0*/  @!P1 SHF.R.U32.HI R3, RZ, R3, R7 ;  /* 0x00000003ff039219 */ /* 0x000fe20000011607 */
[----:B------:R-:W-:Y:S01]  /*12d0*/  IMAD R2, R11, R2, R5 ;  /* 0x000000020b027224 */ /* 0x000fe200078e0205 */
[----:B------:R-:W-:Y:S02]  /*12e0*/  IADD3 R7, PT, PT, -R5, RZ, RZ ;  /* 0x000000ff05077210 */ /* 0x000fe40007ffe1ff */
[----:B------:R-:W-:-:S03]  /*12f0*/  @!P1 SEL R3, R15, R3, !P0 ;  /* 0x000000030f039207 */ /* 0x000fc60004000000 */
[----:B------:R-:W-:Y:S02]  /*1300*/  IMAD R7, R4, R7, R20 ;  /* 0x0000000704077224 */ /* 0x000fe400078e0214 */
[--C-:B------:R-:W-:Y:S02]  /*1310*/  @!P1 IMAD.IADD R6, R6, 0x1, -R3.reuse ;  /* 0x0000000106069824 */ /* 0x100fe400078e0a03 */
[----:B------:R-:W-:Y:S01]  /*1320*/  @!P1 IMAD R3, R2, R13, R3 ;  /* 0x0000000d02039224 */ /* 0x000fe200078e0203 */
[----:B------:R-:W-:Y:S01]  /*1330*/  IADD3 R2, PT, PT, -R15, RZ, RZ ;  /* 0x000000ff0f027210 */ /* 0x000fe20007ffe1ff */
[----:B------:R-:W-:Y:S02]  /*1340*/  @!P1 IMAD R5, R6, R11, R15 ;  /* 0x0000000b06059224 */ /* 0x000fe400078e020f */
[----:B------:R-:W-:Y:S02]  /*1350*/  @!P1 IMAD.MOV.U32 R15, RZ, RZ, R3 ;  /* 0x000000ffff0f9224 */ /* 0x000fe400078e0003 */
[----:B------:R-:W-:-:S02]  /*1360*/  IMAD R2, R10, R2, R21 ;  /* 0x000000020a027224 */ /* 0x000fc400078e0215 */
[----:B------:R-:W-:Y:S02]  /*1370*/  IMAD R20, R5, R4, R7 ;  /* 0x0000000405147224 */ /* 0x000fe400078e0207 */
[----:B------:R-:W-:Y:S02]  /*1380*/  IMAD R21, R15, R10, R2 ;  /* 0x0000000a0f157224 */ /* 0x000fe400078e0202 */
.L_x_18:
[----:B------:R-:W-:Y:S05]  /*1390*/  BRA.U UP2, `(.L_x_19) ;  /* 0x0000000102407547 */ /* 0x000fea000b800000 */
[----:B------:R-:W1:Y:S08]  /*13a0*/  LDC.64 R4, c[0x0][0xb10] ;  /* 0x0002c400ff047b82 */ /* 0x000e700000000a00 */
[----:B------:R-:W2:Y:S08]  /*13b0*/  LDC.64 R2, c[0x0][0xb18] ;  /* 0x0002c600ff027b82 */ /* 0x000eb00000000a00 */
[----:B------:R-:W3:Y:S08]  /*13c0*/  LDC R6, c[0x0][0xb20] ;  /* 0x0002c800ff067b82 */ /* 0x000ef00000000800 */
[----:B------:R-:W4:Y:S01]  /*13d0*/  LDC R7, c[0x0][0xb0c] ;  /* 0x0002c300ff077b82 */ /* 0x000f220000000800 */
[----:B-1----:R-:W-:-:S05]  /*13e0*/  IMAD.HI.U32 R4, R21, R4, RZ ;  /* 0x0000000415047227 */ /* 0x002fca00078e00ff */
[----:B------:R-:W-:Y:S01]  /*13f0*/  SHF.R.U32.HI R4, RZ, R5, R4 ;  /* 0x00000005ff047219 */ /* 0x000fe20000011604 */
[----:B--2---:R-:W-:Y:S01]  /*1400*/  IMAD.HI.U32 R3, R20, R3, RZ ;  /* 0x0000000314037227 */ /* 0x004fe200078e00ff */
[----:B------:R-:W-:-:S04]  /*1410*/  ISETP.NE.AND P0, PT, R2, 0x1, PT ;  /* 0x000000010200780c */ /* 0x000fc80003f05270 */
[----:B---3--:R-:W-:-:S04]  /*1420*/  SHF.R.U32.HI R3, RZ, R6, R3 ;  /* 0x00000006ff037219 */ /* 0x008fc80000011603 */
[----:B------:R-:W-:Y:S02]  /*1430*/  SEL R3, R20, R3, !P0 ;  /* 0x0000000314037207 */ /* 0x000fe40004000000 */
[----:B----4-:R-:W-:-:S04]  /*1440*/  ISETP.NE.AND P1, PT, R7, 0x1, PT ;  /* 0x000000010700780c */ /* 0x010fc80003f25270 */
[----:B------:R-:W-:-:S05]  /*1450*/  SEL R4, R21, R4, !P1 ;  /* 0x0000000415047207 */ /* 0x000fca0004800000 */
[----:B------:R-:W-:Y:S02]  /*1460*/  IMAD.IADD R5, R3, 0x1, -R4 ;  /* 0x0000000103057824 */ /* 0x000fe400078e0a04 */
[----:B------:R-:W-:Y:S02]  /*1470*/  IMAD.IADD R3, R4, 0x1, -R3 ;  /* 0x0000000104037824 */ /* 0x000fe400078e0a03 */
[----:B------:R-:W-:Y:S02]  /*1480*/  IMAD R21, R5, R7, R21 ;  /* 0x0000000705157224 */ /* 0x000fe400078e0215 */
[----:B------:R-:W-:Y:S02]  /*1490*/  IMAD R20, R3, R2, R20 ;  /* 0x0000000203147224 */ /* 0x000fe400078e0214 */
.L_x_19:
[----:B------:R-:W-:Y:S05]  /*14a0*/  BRA.U !UP0, `(.L_x_20) ;  /* 0x00000001080c7547 */ /* 0x000fea000b800000 */
[----:B------:R-:W-:Y:S01]  /*14b0*/  UCGABAR_WAIT ;  /* 0x0000000000007dc7 */ /* 0x000fe20008000000 */
[----:B------:R-:W-:Y:S01]  /*14c0*/  CCTL.IVALL ;  /* 0x00000000ff00798f */ /* 0x000fe20002000000 */
[----:B------:R-:W-:Y:S05]  /*14d0*/  BRA `(.L_x_21) ;  /* 0x0000000000047947 */ /* 0x000fea0003800000 */
.L_x_20:
[----:B------:R-:W-:Y:S06]  /*14e0*/  BAR.SYNC.DEFER_BLOCKING 0x0 ;  /* 0x0000000000007b1d */ /* 0x000fec0000010000 */
.L_x_21:
[----:B------:R-:W-:Y:S05]  /*14f0*/  BRA.U UP1, `(.L_x_22) ;  /* 0x00000011017c7547 */ /* 0x000fea000b800000 */
[----:B------:R-:W1:Y:S01]  /*1500*/  LDCU UR15, c[0x0][0x38c] ;  /* 0x00007180ff0f77ac */ /* 0x000e620008000800 */
[----:B------:R-:W2:Y:S01]  /*1510*/  LDC R8, c[0x0][0x370] ;  /* 0x0000dc00ff087b82 */ /* 0x000ea20000000800 */
[----:B------:R-:W-:Y:S01]  /*1520*/  PLOP3.LUT P1, PT, PT, PT, UP4, 0x80, 0x8 ;  /* 0x000000000008781c */ /* 0x000fe20003f2f048 */
[----:B------:R-:W-:Y:S01]  /*1530*/  IMAD.MOV.U32 R15, RZ, RZ, 0x1 ;  /* 0x00000001ff0f7424 */ /* 0x000fe200078e00ff */
[----:B------:R-:W-:Y:S01]  /*1540*/  ISETP.EQ.OR P4, PT, R9, RZ, P5 ;  /* 0x000000ff0900720c */ /* 0x000fe20002f82670 */
[----:B------:R-:W-:Y:S01]  /*1550*/  IMAD.MOV.U32 R14, RZ, RZ, RZ ;  /* 0x000000ffff0e7224 */ /* 0x000fe200078e00ff */
[----:B------:R-:W-:Y:S02]  /*1560*/  PLOP3.LUT P1, PT, P1, PT, PT, 0x8, 0x80 ;  /* 0x000000000080781c */ /* 0x000fe40000f2e170 */
[----:B------:R-:W-:Y:S01]  /*1570*/  CS2R R12, SRZ ;  /* 0x00000000000c7805 */ /* 0x000fe2000001ff00 */
[----:B------:R-:W-:Y:S01]  /*1580*/  IMAD.MOV.U32 R11, RZ, RZ, 0x1 ;  /* 0x00000001ff0b7424 */ /* 0x000fe200078e00ff */
[----:B------:R-:W3:Y:S01]  /*1590*/  LDC R0, c[0x0][0x374] ;  /* 0x0000dd00ff007b82 */ /* 0x000ee20000000800 */
[----:B------:R-:W4:Y:S01]  /*15a0*/  LDCU.64 UR30, c[0x0][0x348] ;  /* 0x00006900ff1e77ac */ /* 0x000f220008000a00 */
[----:B------:R-:W-:Y:S01]  /*15b0*/  UMOV UR13, URZ ;  /* 0x000000ff000d7c82 */ /* 0x000fe20008000000 */
[----:B-1----:R-:W-:-:S04]  /*15c0*/  UIADD3 UR6, UPT, UPT, UR15, 0x3f, URZ ;  /* 0x0000003f0f067890 */ /* 0x002fc8000fffe0ff */
[----:B------:R-:W-:-:S04]  /*15d0*/  USHF.R.S32.HI UR22, URZ, 0x1f, UR6 ;  /* 0x0000001fff167899 */ /* 0x000fc80008011406 */
[----:B------:R-:W-:Y:S02]  /*15e0*/  ULEA.HI UR22, UR22, UR6, URZ, 0x6 ;  /* 0x0000000616167291 */ /* 0x000fe4000f8f30ff */
[----:B------:R-:W-:Y:S02]  /*15f0*/  UIADD3 UR6, UPT, UPT, UR15, -0x1, URZ ;  /* 0xffffffff0f067890 */ /* 0x000fe4000fffe0ff */
[----:B------:R-:W-:Y:S02]  /*1600*/  USHF.R.S32.HI UR22, URZ, 0x6, UR22 ;  /* 0x00000006ff167899 */ /* 0x000fe40008011416 */
[----:B------:R-:W-:Y:S02]  /*1610*/  UISETP.GE.U32.AND UP1, UPT, UR6, -0x7f, UPT ;  /* 0xffffff810600788c */ /* 0x000fe4000bf26070 */
[----:B------:R-:W-:Y:S02]  /*1620*/  UISETP.LT.U32.AND UP0, UPT, UR22, 0x2, UPT ;  /* 0x000000021600788c */ /* 0x000fe4000bf01070 */
[----:B------:R-:W-:-:S02]  /*1630*/  UIADD3 UR15, UPT, UPT, UR15, 0x7e, URZ ;  /* 0x0000007e0f0f7890 */ /* 0x000fc4000fffe0ff */
[----:B------:R-:W-:Y:S02]  /*1640*/  USEL UR21, UR22, 0x2, UP0 ;  /* 0x0000000216157887 */ /* 0x000fe40008000000 */
[----:B------:R-:W-:Y:S02]  /*1650*/  UISETP.NE.AND UP0, UPT, UR5, URZ, UPT ;  /* 0x000000ff0500728c */ /* 0x000fe4000bf05270 */
[----:B------:R-:W-:Y:S02]  /*1660*/  UIADD3 UR6, UPT, UPT, UR21, -0x1, URZ ;  /* 0xffffffff15067890 */ /* 0x000fe4000fffe0ff */
[----:B------:R-:W-:Y:S02]  /*1670*/  @UP1 UIADD3 UR6, UPT, UPT, UR21, URZ, URZ ;  /* 0x000000ff15061290 */ /* 0x000fe4000fffe0ff */
[----:B------:R-:W-:Y:S02]  /*1680*/  USEL UR7, UR7, 0x2, UP0 ;  /* 0x0000000207077887 */ /* 0x000fe40008000000 */
[----:B------:R-:W-:-:S02]  /*1690*/  UIADD3 UR14, UPT, UPT, UR22, -UR21, URZ ;  /* 0x80000015160e7290 */ /* 0x000fc4000fffe0ff */
[----:B--2-4-:R-:W-:-:S12]  /*16a0*/  UIADD3 UR6, UPT, UPT, UR6, 0x1, URZ ;  /* 0x0000000106067890 */ /* 0x014fd8000fffe0ff */
.L_x_42:
[----:B------:R-:W-:Y:S01]  /*16b0*/  UISETP.NE.AND UP0, UPT, UR37, URZ, UPT ;  /* 0x000000ff2500728c */ /* 0x000fe2000bf05270 */
[----:B------:R-:W1:Y:S08]  /*16c0*/  S2UR UR37, SR_CgaCtaId ;  /* 0x00000000002579c3 */ /* 0x000e700000008800 */
[----:B------:R-:W-:Y:S05]  /*16d0*/  BRA.U UP0, `(.L_x_23) ;  /* 0x0000000100347547 */ /* 0x000fea000b800000 */
[----:B------:R-:W2:Y:S01]  /*16e0*/  S2R R2, SR_CgaCtaId ;  /* 0x0000000000027919 */ /* 0x000ea20000008800 */
[----:B------:R-:W-:-:S04]  /*16f0*/  MOV R3, 0x400 ;  /* 0x0000040000037802 */ /* 0x000fc80000000f00 */
[----:B--2---:R-:W-:Y:S02]  /*1700*/  LEA R2, R2, R3, 0x18 ;  /* 0x0000000302027211 */ /* 0x004fe400078ec0ff */
[----:B------:R-:W-:-:S03]  /*1710*/  SHF.L.U32 R3, R11, 0x1f, RZ ;  /* 0x0000001f0b037819 */ /* 0x000fc600000006ff */
[----:B------:R-:W-:-:S04]  /*1720*/  IMAD R2, R12, 0x8, R2 ;  /* 0x000000080c027824 */ /* 0x000fc800078e0202 */
[----:B------:R-:W2:Y:S02]  /*1730*/  SYNCS.PHASECHK.TRANS64.TRYWAIT P0, [R2+URZ+0xe0], R3 ;  /* 0x0000e003020075a7 */ /* 0x000ea400080011ff */
[----:B--2---:R-:W-:Y:S05]  /*1740*/  @!P0 BRA `(.L_x_24) ;  /* 0x0000007400c88947 */ /* 0x004fea0003800000 */
.L_x_136:
[----:B------:R-:W-:Y:S01]  /*1750*/  VIADD R12, R12, 0x1 ;  /* 0x000000010c0c7836 */ /* 0x000fe20000000000 */
[----:B------:R2:W-:Y:S04]  /*1760*/  SYNCS.ARRIVE.TRANS64.A1T0 RZ, [R2+URZ+0xd0], RZ ;  /* 0x0000d0ff02ff79a7 */ /* 0x0005e800081000ff */
[----:B------:R-:W-:-:S04]  /*1770*/  ISETP.NE.AND P0, PT, R12, 0x2, PT ;  /* 0x000000020c00780c */ /* 0x000fc80003f05270 */
[----:B------:R-:W-:Y:S02]  /*1780*/  SEL R12, R12, RZ, P0 ;  /* 0x000000ff0c0c7207 */ /* 0x000fe40000000000 */
[----:B--2---:R-:W-:-:S04]  /*1790*/  SEL R2, RZ, 0x1, P0 ;  /* 0x00000001ff027807 */ /* 0x004fc80000000000 */
[----:B------:R-:W-:-:S07]  /*17a0*/  LOP3.LUT R11, R11, R2, RZ, 0x3c, !PT ;  /* 0x000000020b0b7212 */ /* 0x000fce00078e3cff */
.L_x_23:
[----:B------:R-:W-:Y:S01]  /*17b0*/  UMOV UR5, 0x400 ;  /* 0x0000040000057882 */ /* 0x000fe20000000000 */
[----:B------:R-:W-:Y:S01]  /*17c0*/  SHF.L.U32 R2, R15, 0x1f, RZ ;  /* 0x0000001f0f027819 */ /* 0x000fe200000006ff */
[----:B-1----:R-:W-:Y:S01]  /*17d0*/  ULEA UR5, UR37, UR5, 0x18 ;  /* 0x0000000525057291 */ /* 0x002fe2000f8ec0ff */
[----:B------:R-:W-:Y:S01]  /*17e0*/  R2UR UR34, R21 ;  /* 0x00000000152272ca */ /* 0x000fe200000e0000 */
[----:B------:R-:W-:Y:S01]  /*17f0*/  UISETP.GE.U32.AND UP0, UPT, UR15, 0x7f, UPT ;  /* 0x0000007f0f00788c */ /* 0x000fe2000bf06070 */
[----:B------:R-:W-:Y:S01]  /*1800*/  R2UR UR11, R20 ;  /* 0x00000000140b72ca */ /* 0x000fe200000e0000 */
[----:B------:R-:W-:Y:S01]  /*1810*/  ULEA UR8, UR13, UR5, 0x3 ;  /* 0x000000050d087291 */ /* 0x000fe2000f8e18ff */
[----:B------:R-:W-:-:S08]  /*1820*/  UMOV UR23, URZ ;  /* 0x000000ff00177c82 */ /* 0x000fd00008000000 */
[----:B------:R1:W2:Y:S01]  /*1830*/  SYNCS.PHASECHK.TRANS64.TRYWAIT P0, [UR8+0x10], R2 ;  /* 0x00001002ff0075a7 */ /* 0x0002a20008001108 */
[----:B------:R-:W-:Y:S02]  /*1840*/  USHF.L.U32 UR34, UR34, 0x7, URZ ;  /* 0x0000000722227899 */ /* 0x000fe400080006ff */
[----:B------:R-:W-:Y:S01]  /*1850*/  USHF.L.U32 UR11, UR11, 0x7, URZ ;  /* 0x000000070b0b7899 */ /* 0x000fe200080006ff */
[----:B------:R-:W-:Y:S11]  /*1860*/  BRA.U !UP0, `(.L_x_25) ;  /* 0x0000000108d87547 */ /* 0x000ff6000b800000 */
[----:B------:R-:W-:Y:S01]  /*1870*/  UIADD3 UR18, UPT, UPT, UR34, 0x40, URZ ;  /* 0x0000004022127890 */ /* 0x000fe2000fffe0ff */
[----:B------:R-:W-:Y:S01]  /*1880*/  UMOV UR24, URZ ;  /* 0x000000ff00187c82 */ /* 0x000fe20008000000 */
[----:B------:R-:W-:-:S10]  /*1890*/  UMOV UR40, UR13 ;  /* 0x0000000d00287c82 */ /* 0x000fd40008000000 */
.L_x_31:
[----:B------:R-:W-:Y:S01]  /*18a0*/  ULEA UR33, UR40, UR5, 0x3 ;  /* 0x0000000528217291 */ /* 0x000fe2000f8e18ff */
[----:B--2---:R-:W-:Y:S01]  /*18b0*/  @!P5 MOV R3, 0x8000 ;  /* 0x000080000003d802 */ /* 0x004fe20000000f00 */
[----:B-12---:R-:W-:Y:S10]  /*18c0*/  @P0 BRA `(.L_x_26) ;  /* 0x00000000000c0947 */ /* 0x006ff40003800000 */
[----:B------:R-:W-:-:S04]  /*18d0*/  SHF.L.U32 R4, R15, 0x1f, RZ ;  /* 0x0000001f0f047819 */ /* 0x000fc800000006ff */
[----:B------:R-:W2:Y:S02]  /*18e0*/  SYNCS.PHASECHK.TRANS64.TRYWAIT P0, [UR33+0x10], R4 ;  /* 0x00001004ff0075a7 */ /* 0x000ea40008001121 */
[----:B--2---:R-:W-:Y:S05]  /*18f0*/  @!P0 BRA `(.L_x_27) ;  /* 0x0000007400708947 */ /* 0x004fea0003800000 */
.L_x_26:
[----:B------:R2:W-:Y:S01]  /*1900*/  @!P5 SYNCS.ARRIVE.TRANS64 RZ, [UR33], R3 ;  /* 0x00000003ffffd9a7 */ /* 0x0005e20008000021 */
[----:B------:R-:W-:-:S04]  /*1910*/  ULOP3.LUT UR8, UR7, 0x2, URZ, 0xfc, !UPT ;  /* 0x0000000207087892 */ /* 0x000fc8000f8efcff */
[----:B------:R-:W-:-:S09]  /*1920*/  UISETP.NE.AND UP0, UPT, UR8, 0x2, UPT ;  /* 0x000000020800788c */ /* 0x000fd2000bf05270 */
[----:B------:R-:W-:Y:S05]  /*1930*/  BRA.U UP0, `(.L_x_28) ;  /* 0x0000000100047547 */ /* 0x000fea000b800000 */
[----:B------:R-:W-:Y:S05]  /*1940*/  BPT.TRAP 0x1 ;  /* 0x000000040000795c */ /* 0x000fea0000300000 */
.L_x_28:
[----:B------:R-:W-:Y:S04]  /*1950*/  BSSY.RECONVERGENT B0, `(.L_x_29) ;  /* 0x0000003000007945 */ /* 0x000fe80003800200 */
[----:B------:R-:W-:Y:S05]  /*1960*/  @P4 BRA `(.L_x_30) ;  /* 0x0000000000044947 */ /* 0x000fea0003800000 */
[----:B------:R-:W-:Y:S05]  /*1970*/  BPT.TRAP 0x1 ;  /* 0x000000040000795c */ /* 0x000fea0000300000 */
.L_x_30:
[----:B------:R-:W-:Y:S05]  /*1980*/  BSYNC.RECONVERGENT B0 ;  /* 0x0000000000007941 */ /* 0x000fea0003800200 */
.L_x_29:
[----:B------:R-:W-:Y:S02]  /*1990*/  UIADD3 UR13, UPT, UPT, UR40, 0x1, URZ ;  /* 0x00000001280d7890 */ /* 0x000fe4000fffe0ff */
[----:B------:R-:W-:Y:S02]  /*19a0*/  UIADD3 UR38, UP1, UPT, UR30, 0x80, URZ ;  /* 0x000000801e267890 */ /* 0x000fe4000ff3e0ff */
[----:B------:R-:W-:Y:S02]  /*19b0*/  UISETP.NE.AND UP0, UPT, UR13, 0x2, UPT ;  /* 0x000000020d00788c */ /* 0x000fe4000bf05270 */
[----:B------:R-:W-:Y:S02]  /*19c0*/  USHF.L.U32 UR10, UR24, 0x6, URZ ;  /* 0x00000006180a7899 */ /* 0x000fe400080006ff */
[----:B------:R-:W-:Y:S02]  /*19d0*/  USEL UR9, URZ, 0x1, UP0 ;  /* 0x00000001ff097887 */ /* 0x000fe40008000000 */
[----:B------:R-:W-:-:S02]  /*19e0*/  USEL UR13, UR13, URZ, UP0 ;  /* 0x000000ff0d0d7287 */ /* 0x000fc40008000000 */
[----:B------:R-:W-:Y:S02]  /*19f0*/  UIADD3 UR28, UP0, UPT, UR30, 0x180, URZ ;  /* 0x000001801e1c7890 */ /* 0x000fe4000ff1e0ff */
[----:B------:R-:W-:Y:S01]  /*1a00*/  ULEA UR8, UR13, UR5, 0x3 ;  /* 0x000000050d087291 */ /* 0x000fe2000f8e18ff */
[----:B------:R-:W-:Y:S01]  /*1a10*/  LOP3.LUT R15, R15, UR9, RZ, 0x3c, !PT ;  /* 0x000000090f0f7c12 */ /* 0x000fe2000f8e3cff */
[----:B------:R-:W-:Y:S02]  /*1a20*/  UIADD3.X UR39, UPT, UPT, URZ, UR31, URZ, UP1, !UPT ;  /* 0x0000001fff277290 */ /* 0x000fe40008ffe4ff */
[----:B------:R-:W-:Y:S01]  /*1a30*/  ULEA.HI UR35, UR4, UR10, URZ, 0x1a ;  /* 0x0000000a04237291 */ /* 0x000fe2000f8fd0ff */
[----:B-1----:R-:W-:Y:S01]  /*1a40*/  SHF.L.U32 R2, R15, 0x1f, RZ ;  /* 0x0000001f0f027819 */ /* 0x002fe200000006ff */
[----:B------:R-:W-:Y:S01]  /*1a50*/  UIADD3.X UR29, UPT, UPT, URZ, UR31, URZ, UP0, !UPT ;  /* 0x0000001fff1d7290 */ /* 0x000fe200087fe4ff */
[----:B------:R-:W-:Y:S02]  /*1a60*/  UMOV UR25, 0x30000 ;  /* 0x0003000000197882 */ /* 0x000fe40000000000 */
[----:B------:R4:W1:Y:S01]  /*1a70*/  SYNCS.PHASECHK.TRANS64.TRYWAIT P0, [UR8+0x10], R2 ;  /* 0x00001002ff0075a7 */ /* 0x0008620008001108 */
[----:B------:R-:W-:Y:S01]  /*1a80*/  USHF.L.U32 UR8, UR40, 0xe, URZ ;  /* 0x0000000e28087899 */ /* 0x000fe200080006ff */
[----:B------:R-:W-:Y:S01]  /*1a90*/  UMOV UR26, 0x0 ;  /* 0x00000000001a7882 */ /* 0x000fe20000000000 */
[----:B------:R-:W-:-:S02]  /*1aa0*/  UMOV UR27, 0x10000000 ;  /* 0x10000000001b7882 */ /* 0x000fc40000000000 */
[----:B------:R-:W-:Y:S02]  /*1ab0*/  ULEA UR16, UR4, UR8, 0x1 ;  /* 0x0000000804107291 */ /* 0x000fe4000f8e08ff */
[----:B------:R-:W-:Y:S02]  /*1ac0*/  UIADD3 UR8, UPT, UPT, UR5, 0x10400, UR8 ;  /* 0x0001040005087890 */ /* 0x000fe4000fffe008 */
[----:B------:R-:W-:Y:S01]  /*1ad0*/  UIADD3 UR16, UPT, UPT, UR5, UR16, URZ ;  /* 0x0000001005107290 */ /* 0x000fe2000fffe0ff */
[----:B------:R-:W-:Y:S01]  /*1ae0*/  UMOV UR17, UR33 ;  /* 0x0000002100117c82 */ /* 0x000fe20008000000 */
[----:B------:R-:W-:Y:S02]  /*1af0*/  UMOV UR20, UR36 ;  /* 0x0000002400147c82 */ /* 0x000fe40008000000 */
[----:B------:R-:W-:Y:S02]  /*1b00*/  UIADD3 UR32, UPT, UPT, UR16, 0x8400, URZ ;  /* 0x0000840010207890 */ /* 0x000fe4000fffe0ff */
[----:B------:R-:W-:Y:S01]  /*1b10*/  UIADD3 UR16, UPT, UPT, UR16, 0xa400, URZ ;  /* 0x0000a40010107890 */ /* 0x000fe2000fffe0ff */
[----:B------:R-:W-:Y:S01]  /*1b20*/  UMOV UR19, UR35 ;  /* 0x0000002300137c82 */ /* 0x000fe20008000000 */
[----:B------:R-:W-:Y:S01]  /*1b30*/  UMOV UR12, UR36 ;  /* 0x00000024000c7c82 */ /* 0x000fe20008000000 */
[----:B------:R-:W-:Y:S01]  /*1b40*/  UMOV UR9, UR33 ;  /* 0x0000002100097c82 */ /* 0x000fe20008000000 */
[----:B------:R-:W-:-:S03]  /*1b50*/  UIADD3 UR24, UPT, UPT, UR24, 0x1, URZ ;  /* 0x0000000118187890 */ /* 0x000fc6000fffe0ff */
[----:B------:R4:W-:Y:S01]  /*1b60*/  UTMALDG.3D.MULTICAST [UR32], [UR38], UR25, desc[UR26] ;  /* 0x00001a20260073b4 */ /* 0x0009e20008011819 */
[----:B------:R-:W-:Y:S01]  /*1b70*/  UMOV UR23, UR6 ;  /* 0x0000000600177c82 */ /* 0x000fe20008000000 */
[----:B------:R-:W-:Y:S01]  /*1b80*/  UISETP.NE.AND UP0, UPT, UR24, UR6, UPT ;  /* 0x000000061800728c */ /* 0x000fe2000bf05270 */
[----:B------:R-:W-:Y:S01]  /*1b90*/  UMOV UR40, UR13 ;  /* 0x0000000d00287c82 */ /* 0x000fe20008000000 */
[----:B------:R4:W-:Y:S01]  /*1ba0*/  UTMALDG.3D.MULTICAST [UR16], [UR38], UR25, desc[UR26] ;  /* 0x00001a10260073b4 */ /* 0x0009e20008011819 */
[----:B------:R4:W-:Y:S06]  /*1bb0*/  UTMALDG.3D [UR8], [UR28], desc[UR26] ;  /* 0x00001a081c0075b4 */ /* 0x0009ec0008011000 */
[----:B----4-:R-:W-:Y:S05]  /*1bc0*/  BRA.U UP0, `(.L_x_31) ;  /* 0xfffffffd00347547 */ /* 0x010fea000b83ffff */
.L_x_25:
[----:B------:R-:W-:Y:S01]  /*1bd0*/  ULEA UR8, UR13, UR5, 0x3 ;  /* 0x000000050d087291 */ /* 0x000fe2000f8e18ff */
[----:B-1----:R-:W-:Y:S01]  /*1be0*/  SHF.L.U32 R2, R15, 0x1f, RZ ;  /* 0x0000001f0f027819 */ /* 0x002fe200000006ff */
[----:B------:R-:W-:Y:S01]  /*1bf0*/  @!P1 SYNCS.ARRIVE.TRANS64.A1T0 RZ, [UR5+0x68], RZ ;  /* 0x000068ffffff99a7 */ /* 0x000fe20008100005 */
[----:B------:R-:W-:-:S06]  /*1c00*/  UISETP.GT.AND UP0, UPT, UR22, UR21, UPT ;  /* 0x000000151600728c */ /* 0x000fcc000bf04270 */
[----:B--2---:R1:W2:Y:S03]  /*1c10*/  SYNCS.PHASECHK.TRANS64.TRYWAIT P0, [UR8+0x10], R2 ;  /* 0x00001002ff0075a7 */ /* 0x0042a60008001108 */
[----:B------:R-:W-:Y:S05]  /*1c20*/  BRA.U !UP0, `(.L_x_32) ;  /* 0x0000000108dc7547 */ /* 0x000fea000b800000 */
[----:B------:R-:W-:Y:S02]  /*1c30*/  UIADD3 UR32, UPT, UPT, UR14, UR23, URZ ;  /* 0x000000170e207290 */ /* 0x000fe4000fffe0ff */
[----:B------:R-:W-:Y:S01]  /*1c40*/  UIADD3 UR18, UPT, UPT, UR34, 0x40, URZ ;  /* 0x0000004022127890 */ /* 0x000fe2000fffe0ff */
[----:B------:R-:W-:-:S11]  /*1c50*/  UMOV UR33, UR13 ;  /* 0x0000000d00217c82 */ /* 0x000fd60008000000 */
.L_x_38:
[----:B------:R-:W-:Y:S01]  /*1c60*/  ULEA UR25, UR33, UR5, 0x3 ;  /* 0x0000000521197291 */ /* 0x000fe2000f8e18ff */
[----:B--2---:R-:W-:Y:S01]  /*1c70*/  @!P5 MOV R3, 0x8000 ;  /* 0x000080000003d802 */ /* 0x004fe20000000f00 */
[----:B-12---:R-:W-:Y:S10]  /*1c80*/  @P0 BRA `(.L_x_33) ;  /* 0x00000000000c0947 */ /* 0x006ff40003800000 */
[----:B------:R-:W-:-:S04]  /*1c90*/  SHF.L.U32 R4, R15, 0x1f, RZ ;  /* 0x0000001f0f047819 */ /* 0x000fc800000006ff */
[----:B------:R-:W2:Y:S02]  /*1ca0*/  SYNCS.PHASECHK.TRANS64.TRYWAIT P0, [UR25+0x10], R4 ;  /* 0x00001004ff0075a7 */ /* 0x000ea40008001119 */
[----:B--2---:R-:W-:Y:S05]  /*1cb0*/  @!P0 BRA `(.L_x_34) ;  /* 0x0000007000988947 */ /* 0x004fea0003800000 */
.L_x_33:
[----:B------:R2:W-:Y:S01]  /*1cc0*/  @!P5 SYNCS.ARRIVE.TRANS64 RZ, [UR25], R3 ;  /* 0x00000003ffffd9a7 */ /* 0x0005e20008000019 */
[----:B------:R-:W-:-:S04]  /*1cd0*/  ULOP3.LUT UR8, UR7, 0x2, URZ, 0xfc, !UPT ;  /* 0x0000000207087892 */ /* 0x000fc8000f8efcff */
[----:B------:R-:W-:-:S09]  /*1ce0*/  UISETP.NE.AND UP0, UPT, UR8, 0x2, UPT ;  /* 0x000000020800788c */ /* 0x000fd2000bf05270 */
[----:B------:R-:W-:Y:S05]  /*1cf0*/  BRA.U UP0, `(.L_x_35) ;  /* 0x0000000100047547 */ /* 0x000fea000b800000 */
[----:B------:R-:W-:Y:S05]  /*1d00*/  BPT.TRAP 0x1 ;  /* 0x000000040000795c */ /* 0x000fea0000300000 */
.L_x_35:
[----:B------:R-:W-:Y:S04]  /*1d10*/  BSSY.RECONVERGENT B0, `(.L_x_36) ;  /* 0x0000003000007945 */ /* 0x000fe80003800200 */
[----:B------:R-:W-:Y:S05]  /*1d20*/  @P4 BRA `(.L_x_37) ;  /* 0x0000000000044947 */ /* 0x000fea0003800000 */
[----:B------:R-:W-:Y:S05]  /*1d30*/  BPT.TRAP 0x1 ;  /* 0x000000040000795c */ /* 0x000fea0000300000 */
.L_x_37:
[----:B------:R-:W-:Y:S05]  /*1d40*/  BSYNC.RECONVERGENT B0 ;  /* 0x0000000000007941 */ /* 0x000fea0003800200 */
.L_x_36:
        /* <DEDUP_REMOVED lines=28> */
[----:B------:R-:W-:Y:S01]  /*1f10*/  UMOV UR12, UR36 ;  /* 0x00000024000c7c82 */ /* 0x000fe20008000000 */
[----:B------:R-:W-:-:S02]  /*1f20*/  UMOV UR9, UR25 ;  /* 0x0000001900097c82 */ /* 0x000fc40008000000 */
[----:B------:R4:W-:Y:S01]  /*1f30*/  UTMALDG.3D.MULTICAST [UR24], [UR42], UR29, desc[UR38] ;  /* 0x000026182a0073b4 */ /* 0x0009e2000801181d */
[----:B------:R-:W-:Y:S01]  /*1f40*/  UIADD3 UR23, UPT, UPT, UR23, 0x1, URZ ;  /* 0x0000000117177890 */ /* 0x000fe2000fffe0ff */
[----:B------:R-:W-:-:S03]  /*1f50*/  UMOV UR33, UR13 ;  /* 0x0000000d00217c82 */ /* 0x000fc60008000000 */
[----:B------:R-:W-:Y:S01]  /*1f60*/  UISETP.NE.AND UP0, UPT, UR23, UR32, UPT ;  /* 0x000000201700728c */ /* 0x000fe2000bf05270 */
[----:B------:R4:W-:Y:S01]  /*1f70*/  UTMALDG.3D.MULTICAST [UR16], [UR42], UR29, desc[UR38] ;  /* 0x000026102a0073b4 */ /* 0x0009e2000801181d */
[----:B------:R4:W-:Y:S07]  /*1f80*/  UTMALDG.3D [UR8], [UR40], desc[UR38] ;  /* 0x00002608280075b4 */ /* 0x0009ee0008011000 */
[----:B----4-:R-:W-:Y:S05]  /*1f90*/  BRA.U UP0, `(.L_x_38) ;  /* 0xfffffffd00307547 */ /* 0x010fea000b83ffff */
.L_x_32:
[C---:B-1----:R-:W-:Y:S01]  /*1fa0*/  LEA R2, R14.reuse, UR5, 0x3 ;  /* 0x000000050e027c11 */ /* 0x042fe2000f8e18ff */
[----:B------:R-:W-:Y:S01]  /*1fb0*/  NOP ;  /* 0x0000000000007918 */ /* 0x000fe20000000000 */
[----:B--2---:R-:W-:Y:S02]  /*1fc0*/  SHF.L.U32 R3, R13, 0x1f, RZ ;  /* 0x0000001f0d037819 */ /* 0x004fe400000006ff */
[----:B------:R-:W-:Y:S02]  /*1fd0*/  LEA R4, R14, UR5, 0x4 ;  /* 0x000000050e047c11 */ /* 0x000fe4000f8e20ff */
[----:B------:R-:W1:Y:S02]  /*1fe0*/  SYNCS.PHASECHK.TRANS64.TRYWAIT P0, [R2+URZ+0x70], R3 ;  /* 0x00007003020075a7 */ /* 0x000e6400080011ff */
[----:B-1----:R-:W-:Y:S05]  /*1ff0*/  @!P0 BRA `(.L_x_39) ;  /* 0x0000006c00e08947 */ /* 0x002fea0003800000 */
.L_x_139:
[----:B------:R-:W2:Y:S01]  /*2000*/  LDS.128 R4, [R4+0x100] ;  /* 0x0001000004047984 */ /* 0x000ea20000000c00 */
[----:B------:R-:W-:Y:S01]  /*2010*/  ISETP.GE.AND P0, PT, R40, 0x1, PT ;  /* 0x000000012800780c */ /* 0x000fe20003f06270 */
[----:B-1----:R-:W-:Y:S01]  /*2020*/  VIADD R2, R2, 0x80 ;  /* 0x0000008002027836 */ /* 0x002fe20000000000 */
[----:B------:R-:W-:Y:S01]  /*2030*/  @!PT LDS RZ, [RZ] ;  /* 0x00000000fffff984 */ /* 0x000fe20000000800 */
[----:B------:R-:W-:Y:S01]  /*2040*/  @!PT LDS RZ, [RZ] ;  /* 0x00000000fffff984 */ /* 0x000fe20000000800 */
[----:B------:R-:W-:Y:S01]  /*2050*/  @!PT LDS RZ, [RZ] ;  /* 0x00000000fffff984 */ /* 0x000fe20000000800 */
[----:B------:R-:W-:Y:S01]  /*2060*/  @!PT LDS RZ, [RZ] ;  /* 0x00000000fffff984 */ /* 0x000fe20000000800 */
[----:B------:R1:W-:Y:S06]  /*2070*/  MEMBAR.ALL.CTA ;  /* 0x0000000000007992 */ /* 0x0003ec0000008000 */
[----:B-1----:R-:W1:Y:S01]  /*2080*/  FENCE.VIEW.ASYNC.S ;  /* 0x00000000000073c6 */ /* 0x002e620000000000 */
[----:B------:R-:W-:-:S04]  /*2090*/  PRMT R2, RZ, 0x654, R2 ;  /* 0x00000654ff027816 */ /* 0x000fc80000000002 */
[----:B-1----:R1:W-:Y:S01]  /*20a0*/  SYNCS.ARRIVE.TRANS64.RED.A1T0 RZ, [R2+URZ], RZ ;  /* 0x000000ff02ff79a7 */ /* 0x0023e200081004ff */
[----:B--2---:R-:W-:-:S13]  /*20b0*/  LOP3.LUT P2, RZ, R6, 0x1, RZ, 0xc0, !PT ;  /* 0x0000000106ff7812 */ /* 0x004fda000784c0ff */
[----:B------:R-:W-:Y:S01]  /*20c0*/  @P2 SHF.R.U32.HI R3, RZ, 0x10, R5 ;  /* 0x00000010ff032819 */ /* 0x000fe20000011605 */
[----:B------:R-:W-:Y:S01]  /*20d0*/  VOTEU.ANY UP0, P2 ;  /* 0x0000000000ff7886 */ /* 0x000fe20001000100 */
[----:B------:R-:W-:Y:S02]  /*20e0*/  @P2 MOV R10, R4 ;  /* 0x00000004000a2202 */ /* 0x000fe40000000f00 */
[----:B------:R-:W-:Y:S02]  /*20f0*/  @P2 R2UR.BROADCAST UR8, R3 ;  /* 0x00000000030822ca */ /* 0x000fe400008e0000 */
[----:B------:R-:W-:-:S11]  /*2100*/  @P2 LOP3.LUT R9, R5, 0xffff, RZ, 0xc0, !PT ;  /* 0x0000ffff05092812 */ /* 0x000fd600078ec0ff */
[----:B------:R-:W-:Y:S01]  /*2110*/  @UP0 UMOV UR36, UR8 ;  /* 0x0000000800240c82 */ /* 0x000fe20008000000 */
[----:B-1----:R-:W-:Y:S05]  /*2120*/  @!P0 BRA `(.L_x_40) ;  /* 0x0000000000b88947 */ /* 0x002fea0003800000 */
[----:B------:R-:W3:Y:S01]  /*2130*/  LDC.64 R4, c[0x0][0xb18] ;  /* 0x0002c600ff047b82 */ /* 0x000ee20000000a00 */
[----:B------:R-:W-:-:S07]  /*2140*/  ISETP.NE.AND P3, PT, R40, 0x1, PT ;  /* 0x000000012800780c */ /* 0x000fce0003f65270 */
[----:B------:R-:W1:Y:S08]  /*2150*/  LDC.64 R6, c[0x0][0xb10] ;  /* 0x0002c400ff067b82 */ /* 0x000e700000000a00 */
[----:B------:R-:W2:Y:S08]  /*2160*/  LDC R16, c[0x0][0xb20] ;  /* 0x0002c800ff107b82 */ /* 0x000eb00000000800 */
[----:B------:R-:W4:Y:S01]  /*2170*/  LDC R17, c[0x0][0xb0c] ;  /* 0x0002c300ff117b82 */ /* 0x000f220000000800 */
[----:B---3--:R-:W-:Y:S01]  /*2180*/  IMAD.HI.U32 R19, R0, R5, RZ ;  /* 0x0000000500137227 */ /* 0x008fe200078e00ff */
[----:B------:R-:W-:-:S03]  /*2190*/  ISETP.NE.AND P0, PT, R4, 0x1, PT ;  /* 0x000000010400780c */ /* 0x000fc60003f05270 */
[----:B------:R-:W-:-:S03]  /*21a0*/  IMAD.HI.U32 R5, R9, R5, RZ ;  /* 0x0000000509057227 */ /* 0x000fc600078e00ff */
[----:B------:R-:W3:Y:S01]  /*21b0*/  LDC.64 R2, c[0x0][0xb28] ;  /* 0x0002ca00ff027b82 */ /* 0x000ee20000000a00 */
[----:B-1----:R-:W-:-:S04]  /*21c0*/  IMAD.HI.U32 R20, R8, R6, RZ ;  /* 0x0000000608147227 */ /* 0x002fc800078e00ff */
[----:B------:R-:W-:Y:S01]  /*21d0*/  IMAD.HI.U32 R21, R10, R6, RZ ;  /* 0x000000060a157227 */ /* 0x000fe200078e00ff */
[----:B------:R-:W-:Y:S02]  /*21e0*/  SHF.R.U32.HI R20, RZ, R7, R20 ;  /* 0x00000007ff147219 */ /* 0x000fe40000011614 */
[-C--:B--2---:R-:W-:Y:S02]  /*21f0*/  SHF.R.U32.HI R19, RZ, R16.reuse, R19 ;  /* 0x00000010ff137219 */ /* 0x084fe40000011613 */
[----:B------:R-:W-:Y:S02]  /*2200*/  SHF.R.U32.HI R5, RZ, R16, R5 ;  /* 0x00000010ff057219 */ /* 0x000fe40000011605 */
[----:B------:R-:W-:Y:S02]  /*2210*/  SEL R19, R0, R19, !P0 ;  /* 0x0000001300137207 */ /* 0x000fe40004000000 */
[----:B------:R-:W-:Y:S02]  /*2220*/  SHF.R.U32.HI R21, RZ, R7, R21 ;  /* 0x00000007ff157219 */ /* 0x000fe40000011615 */
[----:B----4-:R-:W-:-:S02]  /*2230*/  ISETP.NE.AND P1, PT, R17, 0x1, PT ;  /* 0x000000011100780c */ /* 0x010fc40003f25270 */
[----:B------:R-:W-:Y:S02]  /*2240*/  SEL R5, R9, R5, !P0 ;  /* 0x0000000509057207 */ /* 0x000fe40004000000 */
[----:B------:R-:W-:Y:S02]  /*2250*/  SEL R20, R8, R20, !P1 ;  /* 0x0000001408147207 */ /* 0x000fe40004800000 */
[----:B------:R-:W-:Y:S01]  /*2260*/  SEL R21, R10, R21, !P1 ;  /* 0x000000150a157207 */ /* 0x000fe20004800000 */
[----:B---3--:R-:W-:-:S04]  /*2270*/  IMAD.HI.U32 R18, R19, R2, RZ ;  /* 0x0000000213127227 */ /* 0x008fc800078e00ff */
        /* <DEDUP_REMOVED lines=10> */
[----:B------:R-:W-:-:S04]  /*2320*/  @!P0 IMAD.HI.U32 R7, R21, R2, RZ ;  /* 0x0000000215078227 */ /* 0x000fc800078e00ff */
[----:B------:R-:W-:Y:S01]  /*2330*/  IMAD.MOV R2, RZ, RZ, -R6 ;  /* 0x000000ffff027224 */ /* 0x000fe200078e0a06 */
[----:B------:R-:W-:Y:S02]  /*2340*/  @!P0 SHF.R.U32.HI R3, RZ, R3, R7 ;  /* 0x00000003ff038219 */ /* 0x000fe40000011607 */
[----:B------:R-:W-:Y:S01]  /*2350*/  IADD3 R7, PT, PT, -R5, RZ, RZ ;  /* 0x000000ff05077210 */ /* 0x000fe20007ffe1ff */
[----:B------:R-:W-:Y:S01]  /*2360*/  IMAD R2, R40, R2, R5 ;  /* 0x0000000228027224 */ /* 0x000fe200078e0205 */
        /* <DEDUP_REMOVED lines=10> */
.L_x_40:
[----:B------:R-:W1:Y:S02]  /*2410*/  LDCU UR8, c[0x0][0xb30] ;  /* 0x00016600ff0877ac */ /* 0x000e640008000800 */
[----:B-1----:R-:W-:-:S09]  /*2420*/  UISETP.NE.AND UP0, UPT, UR8, 0x1, UPT ;  /* 0x000000010800788c */ /* 0x002fd2000bf05270 */
[----:B------:R-:W-:Y:S05]  /*2430*/  BRA.U UP0, `(.L_x_41) ;  /* 0x0000000100407547 */ /* 0x000fea000b800000 */
[----:B------:R-:W1:Y:S08]  /*2440*/  LDC.64 R4, c[0x0][0xb10] ;  /* 0x0002c400ff047b82 */ /* 0x000e700000000a00 */
[----:B------:R-:W2:Y:S08]  /*2450*/  LDC.64 R2, c[0x0][0xb18] ;  /* 0x0002c600ff027b82 */ /* 0x000eb00000000a00 */
[----:B------:R-:W4:Y:S08]  /*2460*/  LDC R6, c[0x0][0xb20] ;  /* 0x0002c800ff067b82 */ /* 0x000f300000000800 */
[----:B------:R-:W3:Y:S01]  /*2470*/  LDC R7, c[0x0][0xb0c] ;  /* 0x0002c300ff077b82 */ /* 0x000ee20000000800 */
[----:B-1----:R-:W-:-:S05]  /*2480*/  IMAD.HI.U32 R4, R10, R4, RZ ;  /* 0x000000040a047227 */ /* 0x002fca00078e00ff */
[----:B------:R-:W-:Y:S01]  /*2490*/  SHF.R.U32.HI R4, RZ, R5, R4 ;  /* 0x00000005ff047219 */ /* 0x000fe20000011604 */
[----:B--2---:R-:W-:Y:S01]  /*24a0*/  IMAD.HI.U32 R3, R9, R3, RZ ;  /* 0x0000000309037227 */ /* 0x004fe200078e00ff */
[----:B------:R-:W-:-:S04]  /*24b0*/  ISETP.NE.AND P0, PT, R2, 0x1, PT ;  /* 0x000000010200780c */ /* 0x000fc80003f05270 */
[----:B----4-:R-:W-:-:S04]  /*24c0*/  SHF.R.U32.HI R3, RZ, R6, R3 ;  /* 0x00000006ff037219 */ /* 0x010fc80000011603 */
[----:B------:R-:W-:Y:S02]  /*24d0*/  SEL R3, R9, R3, !P0 ;  /* 0x0000000309037207 */ /* 0x000fe40004000000 */
[----:B---3--:R-:W-:-:S04]  /*24e0*/  ISETP.NE.AND P1, PT, R7, 0x1, PT ;  /* 0x000000010700780c */ /* 0x008fc80003f25270 */
[----:B------:R-:W-:-:S05]  /*24f0*/  SEL R4, R10, R4, !P1 ;  /* 0x000000040a047207 */ /* 0x000fca0004800000 */
[----:B------:R-:W-:Y:S02]  /*2500*/  IMAD.IADD R5, R3, 0x1, -R4 ;  /* 0x0000000103057824 */ /* 0x000fe400078e0a04 */
[----:B------:R-:W-:Y:S02]  /*2510*/  IMAD.IADD R3, R4, 0x1, -R3 ;  /* 0x0000000104037824 */ /* 0x000fe400078e0a03 */
[----:B------:R-:W-:Y:S02]  /*2520*/  IMAD R10, R5, R7, R10 ;  /* 0x00000007050a7224 */ /* 0x000fe400078e020a */
[----:B------:R-:W-:-:S07]  /*2530*/  IMAD R9, R3, R2, R9 ;  /* 0x0000000203097224 */ /* 0x000fce00078e0209 */
.L_x_41:
[----:B------:R-:W-:Y:S01]  /*2540*/  VIADD R14, R14, 0x1 ;  /* 0x000000010e0e7836 */ /* 0x000fe20000000000 */
[----:B------:R-:W-:Y:S01]  /*2550*/  PLOP3.LUT P1, PT, PT, PT, PT, 0x80, 0x8 ;  /* 0x000000000008781c */ /* 0x000fe20003f2f070 */
[----:B------:R-:W-:Y:S02]  /*2560*/  IMAD.IADD R21, R10, 0x1, R87 ;  /* 0x000000010a157824 */ /* 0x000fe400078e0257 */
[----:B------:R-:W-:Y:S01]  /*2570*/  IMAD.IADD R20, R9, 0x1, R86 ;  /* 0x0000000109147824 */ /* 0x000fe200078e0256 */
[----:B------:R-:W-:-:S04]  /*2580*/  ISETP.NE.AND P0, PT, R14, 0x2, PT ;  /* 0x000000020e00780c */ /* 0x000fc80003f05270 */
[----:B------:R-:W-:Y:S02]  /*2590*/  SEL R2, RZ, 0x1, P0 ;  /* 0x00000001ff027807 */ /* 0x000fe40000000000 */
[----:B------:R-:W-:Y:S02]  /*25a0*/  SEL R14, R14, RZ, P0 ;  /* 0x000000ff0e0e7207 */ /* 0x000fe40000000000 */
[----:B------:R-:W-:Y:S01]  /*25b0*/  LOP3.LUT R13, R13, R2, RZ, 0x3c, !PT ;  /* 0x000000020d0d7212 */ /* 0x000fe200078e3cff */
[----:B------:R-:W-:Y:S06]  /*25c0*/  @P2 BRA `(.L_x_42) ;  /* 0xfffffff000382947 */ /* 0x000fec000383ffff */
[----:B------:R-:W-:Y:S01]  /*25d0*/  UIADD3 UR5, UPT, UPT, UR5, 0x10, URZ ;  /* 0x0000001005057890 */ /* 0x000fe2000fffe0ff */
[----:B------:R-:W-:-:S03]  /*25e0*/  SHF.L.U32 R2, R15, 0x1f, RZ ;  /* 0x0000001f0f027819 */ /* 0x000fc600000006ff */
[----:B------:R-:W-:-:S09]  /*25f0*/  ULEA UR4, UR13, UR5, 0x3 ;  /* 0x000000050d047291 */ /* 0x000fd2000f8e18ff */
[----:B------:R-:W1:Y:S02]  /*2600*/  SYNCS.PHASECHK.TRANS64.TRYWAIT P0, [UR4], R2 ;  /* 0x00000002ff0075a7 */ /* 0x000e640008001104 */
[----:B-1----:R-:W-:Y:S05]  /*2610*/  @!P0 BRA `(.L_x_43) ;  /* 0x00000068006c8947 */ /* 0x002fea0003800000 */
.L_x_141:
[----:B------:R-:W-:-:S04]  /*2620*/  UIADD3 UR6, UPT, UPT, UR13, 0x1, URZ ;  /* 0x000000010d067890 */ /* 0x000fc8000fffe0ff */
[----:B------:R-:W-:-:S04]  /*2630*/  UISETP.NE.AND UP0, UPT, UR6, 0x2, UPT ;  /* 0x000000020600788c */ /* 0x000fc8000bf05270 */
[----:B------:R-:W-:Y:S02]  /*2640*/  USEL UR4, URZ, 0x1, UP0 ;  /* 0x00000001ff047887 */ /* 0x000fe40008000000 */
[----:B------:R-:W-:-:S04]  /*2650*/  USEL UR6, UR6, URZ, UP0 ;  /* 0x000000ff06067287 */ /* 0x000fc80008000000 */
[----:B------:R-:W-:Y:S01]  /*2660*/  ULEA UR6, UR6, UR5, 0x3 ;  /* 0x0000000506067291 */ /* 0x000fe2000f8e18ff */
[----:B-1----:R-:W-:-:S04]  /*2670*/  LOP3.LUT R2, R15, UR4, RZ, 0x3c, !PT ;  /* 0x000000040f027c12 */ /* 0x002fc8000f8e3cff */
[----:B------:R-:W-:Y:S01]  /*2680*/  SHF.L.U32 R2, R2, 0x1f, RZ ;  /* 0x0000001f02027819 */ /* 0x000fe200000006ff */
[----:B---3--:R-:W-:-:S07]  /*2690*/  IMAD.U32 R0, RZ, RZ, UR6 ;  /* 0x00000006ff007e24 */ /* 0x008fce000f8e00ff */
.L_x_44:
[----:B-1----:R1:W2:Y:S02]  /*26a0*/  SYNCS.PHASECHK.TRANS64.TRYWAIT P0, [R0+URZ], R2 ;  /* 0x00000002000075a7 */ /* 0x0022a400080011ff */
[----:B--2---:R-:W-:Y:S05]  /*26b0*/  @!P0 NANOSLEEP.SYNCS 0x989680 ;  /* 0x009896800000895d */ /* 0x004fea0003900000 */
[----:B------:R-:W2:Y:S02]  /*26c0*/  @!P0 SYNCS.PHASECHK.TRANS64 P0, [R0+URZ], R2 ;  /* 0x00000002000085a7 */ /* 0x000ea400080010ff */
[----:B--2---:R-:W-:Y:S05]  /*26d0*/  @P0 EXIT ;  /* 0x000000000000094d */ /* 0x004fea0003800000 */
[----:B------:R-:W-:Y:S05]  /*26e0*/  BRA `(.L_x_44) ;  /* 0xfffffffc00ec7947 */ /* 0x000fea000383ffff */
.L_x_22:
[----:B------:R-:W-:-:S04]  /*26f0*/  UISETP.NE.AND UP0, UPT, UR37, URZ, UPT ;  /* 0x000000ff2500728c */ /* 0x000fc8000bf05270 */
[----:B------:R-:W-:-:S09]  /*2700*/  UISETP.NE.OR UP0, UPT, UR5, 0x1, UP0 ;  /* 0x000000010500788c */ /* 0x000fd20008705670 */
[----:B------:R-:W-:Y:S05]  /*2710*/  BRA.U UP0, `(.L_x_45) ;  /* 0x00000005004c7547 */ /* 0x000fea000b800000 */
[----:B------:R-:W-:Y:S01]  /*2720*/  HFMA2 R3, -RZ, RZ, 0, 0 ;  /* 0x00000000ff037431 */ /* 0x000fe200000001ff */
[----:B------:R-:W-:Y:S01]  /*2730*/  ISETP.GE.U32.AND P2, PT, R9, 0x2, PT ;  /* 0x000000020900780c */ /* 0x000fe20003f46070 */
[----:B------:R-:W-:Y:S01]  /*2740*/  IMAD.MOV.U32 R12, RZ, RZ, 0x1 ;  /* 0x00000001ff0c7424 */ /* 0x000fe200078e00ff */
[----:B------:R-:W-:Y:S01]  /*2750*/  CS2R R10, SRZ ;  /* 0x00000000000a7805 */ /* 0x000fe2000001ff00 */
[----:B------:R-:W-:Y:S01]  /*2760*/  IMAD.MOV.U32 R8, RZ, RZ, RZ ;  /* 0x000000ffff087224 */ /* 0x000fe200078e00ff */
[----:B------:R-:W-:Y:S01]  /*2770*/  UMOV UR4, 0x400 ;  /* 0x0000040000047882 */ /* 0x000fe20000000000 */
[----:B------:R-:W-:Y:S01]  /*2780*/  UMOV UR6, URZ ;  /* 0x000000ff00067c82 */ /* 0x000fe20008000000 */
[----:B------:R-:W-:-:S12]  /*2790*/  ULEA UR37, UR37, UR4, 0x18 ;  /* 0x0000000425257291 */ /* 0x000fd8000f8ec0ff */
.L_x_49:
[----:B------:R-:W-:Y:S02]  /*27a0*/  LEA R0, R3, UR37, 0x3 ;  /* 0x0000002503007c11 */ /* 0x000fe4000f8e18ff */
[----:B------:R-:W-:-:S03]  /*27b0*/  SHF.L.U32 R4, R8, 0x1f, RZ ;  /* 0x0000001f08047819 */ /* 0x000fc600000006ff */
[----:B------:R-:W-:Y:S01]  /*27c0*/  VIADD R5, R0, 0xe0 ;  /* 0x000000e000057836 */ /* 0x000fe20000000000 */
[----:B------:R-:W1:Y:S02]  /*27d0*/  SYNCS.PHASECHK.TRANS64.TRYWAIT P0, [R0+URZ+0xd0], R4 ;  /* 0x0000d004000075a7 */ /* 0x000e6400080011ff */
[----:B-1----:R-:W-:Y:S05]  /*27e0*/  @!P0 BRA `(.L_x_46) ;  /* 0x0000006800108947 */ /* 0x002fea0003800000 */
.L_x_142:
[----:B------:R-:W-:Y:S01]  /*27f0*/  ULEA UR5, UR6, UR37, 0x3 ;  /* 0x0000002506057291 */ /* 0x000fe2000f8e18ff */
[----:B-1----:R-:W-:Y:S01]  /*2800*/  PRMT R0, RZ, 0x654, R5 ;  /* 0x00000654ff007816 */ /* 0x002fe20000000005 */
[----:B------:R-:W-:Y:S01]  /*2810*/  @!P2 IMAD.MOV.U32 R4, RZ, RZ, 0x10 ;  /* 0x00000010ff04a424 */ /* 0x000fe200078e00ff */
[----:B------:R-:W-:Y:S01]  /*2820*/  SHF.L.U32 R5, R12, 0x1f, RZ ;  /* 0x0000001f0c057819 */ /* 0x000fe200000006ff */
[----:B------:R-:W-:Y:S01]  /*2830*/  UIADD3 UR4, UPT, UPT, UR5, 0x70, URZ ;  /* 0x0000007005047890 */ /* 0x000fe2000fffe0ff */
[----:B------:R1:W-:Y:S05]  /*2840*/  SYNCS.ARRIVE.TRANS64.RED.A1T0 RZ, [R0+URZ], RZ ;  /* 0x000000ff00ff79a7 */ /* 0x0003ea00081004ff */
[----:B------:R-:W-:Y:S01]  /*2850*/  IMAD.U32 R6, RZ, RZ, UR4 ;  /* 0x00000004ff067e24 */ /* 0x000fe2000f8e00ff */
[----:B------:R-:W2:Y:S04]  /*2860*/  SYNCS.PHASECHK.TRANS64.TRYWAIT P0, [UR5+0x80], R5 ;  /* 0x00008005ff0075a7 */ /* 0x000ea80008001105 */
[----:B------:R-:W-:Y:S01]  /*2870*/  PRMT R6, R9, 0x654, R6 ;  /* 0x0000065409067816 */ /* 0x000fe20000000006 */
[----:B-12---:R-:W-:Y:S06]  /*2880*/  @!P0 BRA `(.L_x_47) ;  /* 0x0000006400fc8947 */ /* 0x006fec0003800000 */
.L_x_144:
[----:B------:R-:W-:Y:S01]  /*2890*/  ULEA UR4, UR6, UR37, 0x4 ;  /* 0x0000002506047291 */ /* 0x000fe2000f8e20ff */
[----:B------:R-:W-:Y:S01]  /*28a0*/  SEL R2, R6, R2, !P2 ;  /* 0x0000000206027207 */ /* 0x000fe20005000000 */
[----:B------:R-:W-:Y:S01]  /*28b0*/  UIADD3 UR5, UPT, UPT, UR5, 0x70, URZ ;  /* 0x0000007005057890 */ /* 0x000fe2000fffe0ff */
[----:B-1----:R-:W-:Y:S01]  /*28c0*/  LEA R0, R11, UR37, 0x3 ;  /* 0x000000250b007c11 */ /* 0x002fe2000f8e18ff */
[----:B------:R-:W-:Y:S01]  /*28d0*/  UIADD3 UR4, UPT, UPT, UR4, 0x100, URZ ;  /* 0x0000010004047890 */ /* 0x000fe2000fffe0ff */
[----:B------:R1:W-:Y:S01]  /*28e0*/  @!P2 SYNCS.ARRIVE.TRANS64.RED RZ, [R2+URZ], R4 ;  /* 0x0000000402ffa9a7 */ /* 0x0003e200080004ff */
[----:B------:R-:W-:Y:S01]  /*28f0*/  UIADD3 UR6, UPT, UPT, UR6, 0x1, URZ ;  /* 0x0000000106067890 */ /* 0x000fe2000fffe0ff */
[----:B------:R-:W-:-:S03]  /*2900*/  VIADD R3, R3, 0x1 ;  /* 0x0000000103037836 */ /* 0x000fc60000000000 */
[----:B------:R-:W-:Y:S02]  /*2910*/  UISETP.NE.AND UP0, UPT, UR6, 0x2, UPT ;  /* 0x000000020600788c */ /* 0x000fe4000bf05270 */
[----:B------:R-:W-:Y:S01]  /*2920*/  ISETP.NE.AND P0, PT, R3, 0x2, PT ;  /* 0x000000020300780c */ /* 0x000fe20003f05270 */
[----:B------:R-:W-:Y:S06]  /*2930*/  UGETNEXTWORKID.BROADCAST [UR4], [UR5] ;  /* 0x00000000040073ca */ /* 0x000fec0008000100 */
[----:B------:R-:W-:Y:S02]  /*2940*/  USEL UR4, URZ, 0x1, UP0 ;  /* 0x00000001ff047887 */ /* 0x000fe40008000000 */
[----:B------:R-:W-:-:S04]  /*2950*/  USEL UR6, UR6, URZ, UP0 ;  /* 0x000000ff06067287 */ /* 0x000fc80008000000 */
[----:B------:R-:W-:Y:S02]  /*2960*/  LOP3.LUT R12, R12, UR4, RZ, 0x3c, !PT ;  /* 0x000000040c0c7c12 */ /* 0x000fe4000f8e3cff */
[----:B-1----:R-:W-:-:S04]  /*2970*/  SHF.L.U32 R4, R10, 0x1f, RZ ;  /* 0x0000001f0a047819 */ /* 0x002fc800000006ff */
[----:B------:R-:W1:Y:S02]  /*2980*/  SYNCS.PHASECHK.TRANS64.TRYWAIT P1, [R0+URZ+0x70], R4 ;  /* 0x00007004000075a7 */ /* 0x000e6400080211ff */
[----:B-1----:R-:W-:Y:S05]  /*2990*/  @!P1 BRA `(.L_x_48) ;  /* 0x0000006400d09947 */ /* 0x002fea0003800000 */
.L_x_145:
[----:B-1----:R-:W-:Y:S01]  /*29a0*/  LEA R4, R11, UR37, 0x4 ;  /* 0x000000250b047c11 */ /* 0x002fe2000f8e20ff */
[----:B------:R-:W-:Y:S01]  /*29b0*/  VIADD R0, R0, 0x80 ;  /* 0x0000008000007836 */ /* 0x000fe20000000000 */
[----:B------:R-:W-:Y:S01]  /*29c0*/  SEL R3, R3, RZ, P0 ;  /* 0x000000ff03037207 */ /* 0x000fe20000000000 */
[----:B------:R-:W-:-:S03]  /*29d0*/  VIADD R11, R11, 0x1 ;  /* 0x000000010b0b7836 */ /* 0x000fc60000000000 */
[----:B------:R-:W1:Y:S01]  /*29e0*/  LDS.128 R4, [R4+0x100] ;  /* 0x0001000004047984 */ /* 0x000e620000000c00 */
[----:B------:R-:W-:Y:S02]  /*29f0*/  PRMT R0, RZ, 0x654, R0 ;  /* 0x00000654ff007816 */ /* 0x000fe40000000000 */
[C---:B------:R-:W-:Y:S01]  /*2a00*/  ISETP.NE.AND P1, PT, R11.reuse, 0x2, PT ;  /* 0x000000020b00780c */ /* 0x040fe20003f25270 */
[----:B------:R-:W-:Y:S01]  /*2a10*/  @!PT LDS RZ, [RZ] ;  /* 0x00000000fffff984 */ /* 0x000fe20000000800 */
[----:B------:R-:W-:Y:S01]  /*2a20*/  @!PT LDS RZ, [RZ] ;  /* 0x00000000fffff984 */ /* 0x000fe20000000800 */
[----:B------:R-:W-:Y:S01]  /*2a30*/  @!PT LDS RZ, [RZ] ;  /* 0x00000000fffff984 */ /* 0x000fe20000000800 */
[----:B------:R-:W-:Y:S01]  /*2a40*/  @!PT LDS RZ, [RZ] ;  /* 0x00000000fffff984 */ /* 0x000fe20000000800 */
[----:B------:R2:W-:Y:S06]  /*2a50*/  MEMBAR.ALL.CTA ;  /* 0x0000000000007992 */ /* 0x0005ec0000008000 */
[----:B--2---:R-:W2:Y:S01]  /*2a60*/  FENCE.VIEW.ASYNC.S ;  /* 0x00000000000073c6 */ /* 0x004ea20000000000 */
[----:B------:R-:W-:Y:S01]  /*2a70*/  SEL R11, R11, RZ, P1 ;  /* 0x000000ff0b0b7207 */ /* 0x000fe20000800000 */
[----:B--2---:R2:W-:Y:S01]  /*2a80*/  SYNCS.ARRIVE.TRANS64.RED.A1T0 RZ, [R0+URZ], RZ ;  /* 0x000000ff00ff79a7 */ /* 0x0045e200081004ff */
[----:B-1----:R-:W-:-:S02]  /*2a90*/  LOP3.LUT P3, RZ, R6, 0x1, RZ, 0xc0, !PT ;  /* 0x0000000106ff7812 */ /* 0x002fc4000786c0ff */
[----:B------:R-:W-:-:S04]  /*2aa0*/  SEL R4, RZ, 0x1, P1 ;  /* 0x00000001ff047807 */ /* 0x000fc80000800000 */
[----:B------:R-:W-:Y:S02]  /*2ab0*/  LOP3.LUT R10, R10, R4, RZ, 0x3c, !PT ;  /* 0x000000040a0a7212 */ /* 0x000fe400078e3cff */
[----:B--2---:R-:W-:-:S04]  /*2ac0*/  SEL R0, RZ, 0x1, P0 ;  /* 0x00000001ff007807 */ /* 0x004fc80000000000 */
[----:B------:R-:W-:Y:S01]  /*2ad0*/  LOP3.LUT R8, R8, R0, RZ, 0x3c, !PT ;  /* 0x0000000008087212 */ /* 0x000fe200078e3cff */
[----:B------:R-:W-:Y:S06]  /*2ae0*/  @P3 BRA `(.L_x_49) ;  /* 0xfffffffc002c3947 */ /* 0x000fec000383ffff */
[----:B------:R-:W-:Y:S01]  /*2af0*/  ULEA UR5, UR6, UR37, 0x3 ;  /* 0x0000002506057291 */ /* 0x000fe2000f8e18ff */
[----:B------:R-:W-:-:S08]  /*2b00*/  SHF.L.U32 R2, R12, 0x1f, RZ ;  /* 0x0000001f0c027819 */ /* 0x000fd000000006ff */
[----:B------:R-:W1:Y:S02]  /*2b10*/  SYNCS.PHASECHK.TRANS64 P0, [UR5+0x80], R2 ;  /* 0x00008002ff0075a7 */ /* 0x000e640008001005 */
[----:B-1----:R-:W-:Y:S05]  /*2b20*/  @P0 BRA `(.L_x_50) ;  /* 0x0000000000080947 */ /* 0x002fea0003800000 */
[----:B------:R-:W1:Y:S02]  /*2b30*/  SYNCS.PHASECHK.TRANS64.TRYWAIT P0, [UR5+0x80], R2 ;  /* 0x00008002ff0075a7 */ /* 0x000e640008001105 */
[----:B-1----:R-:W-:Y:S05]  /*2b40*/  @!P0 BRA `(.L_x_51) ;  /* 0x0000006400788947 */ /* 0x002fea0003800000 */
.L_x_50:
[----:B------:R-:W-:-:S04]  /*2b50*/  UIADD3 UR4, UPT, UPT, UR6, 0x1, URZ ;  /* 0x0000000106047890 */ /* 0x000fc8000fffe0ff */
[----:B------:R-:W-:-:S04]  /*2b60*/  UISETP.NE.AND UP0, UPT, UR4, 0x2, UPT ;  /* 0x000000020400788c */ /* 0x000fc8000bf05270 */
[----:B------:R-:W-:Y:S02]  /*2b70*/  USEL UR7, URZ, 0x1, UP0 ;  /* 0x00000001ff077887 */ /* 0x000fe40008000000 */
[----:B------:R-:W-:-:S04]  /*2b80*/  USEL UR4, UR4, URZ, UP0 ;  /* 0x000000ff04047287 */ /* 0x000fc80008000000 */
[----:B------:R-:W-:Y:S01]  /*2b90*/  ULEA UR4, UR4, UR37, 0x3 ;  /* 0x0000002504047291 */ /* 0x000fe2000f8e18ff */
[----:B-1----:R-:W-:-:S04]  /*2ba0*/  LOP3.LUT R2, R12, UR7, RZ, 0x3c, !PT ;  /* 0x000000070c027c12 */ /* 0x002fc8000f8e3cff */
[----:B------:R-:W-:-:S04]  /*2bb0*/  SHF.L.U32 R0, R2, 0x1f, RZ ;  /* 0x0000001f02007819 */ /* 0x000fc800000006ff */
[----:B------:R-:W1:Y:S02]  /*2bc0*/  SYNCS.PHASECHK.TRANS64 P0, [UR4+0x80], R0 ;  /* 0x00008000ff0075a7 */ /* 0x000e640008001004 */
[----:B-1----:R-:W-:Y:S05]  /*2bd0*/  @P0 EXIT ;  /* 0x000000000000094d */ /* 0x002fea0003800000 */
[----:B------:R-:W-:Y:S02]  /*2be0*/  SHF.L.U32 R2, R2, 0x1f, RZ ;  /* 0x0000001f02027819 */ /* 0x000fe400000006ff */
[----:B------:R-:W-:-:S07]  /*2bf0*/  MOV R0, UR4 ;  /* 0x0000000400007c02 */ /* 0x000fce0008000f00 */
.L_x_52:
[----:B-1----:R1:W2:Y:S02]  /*2c00*/  SYNCS.PHASECHK.TRANS64.TRYWAIT P0, [R0+URZ+0x80], R2 ;  /* 0x00008002000075a7 */ /* 0x0022a400080011ff */
[----:B--2---:R-:W-:Y:S05]  /*2c10*/  @!P0 NANOSLEEP.SYNCS 0x989680 ;  /* 0x009896800000895d */ /* 0x004fea0003900000 */
[----:B------:R-:W2:Y:S02]  /*2c20*/  @!P0 SYNCS.PHASECHK.TRANS64 P0, [R0+URZ+0x80], R2 ;  /* 0x00008002000085a7 */ /* 0x000ea400080010ff */
[----:B--2---:R-:W-:Y:S05]  /*2c30*/  @P0 EXIT ;  /* 0x000000000000094d */ /* 0x004fea0003800000 */
[----:B------:R-:W-:Y:S05]  /*2c40*/  BRA `(.L_x_52) ;  /* 0xfffffffc00ec7947 */ /* 0x000fea000383ffff */
.L_x_45:
[----:B------:R-:W-:Y:S05]  /*2c50*/  BRA.U UP3, `(.L_x_53) ;  /* 0x0000000d03bc7547 */ /* 0x000fea000b800000 */
[----:B------:R-:W-:Y:S01]  /*2c60*/  UMOV UR4, 0x40 ;  /* 0x0000004000047882 */ /* 0x000fe20000000000 */
[----:B------:R-:W-:Y:S01]  /*2c70*/  NOP ;  /* 0x0000000000007918 */ /* 0x000fe20000000000 */
[----:B------:R-:W-:Y:S01]  /*2c80*/  ULEA UR4, UR37, UR4, 0x18 ;  /* 0x0000000425047291 */ /* 0x000fe2000f8ec0ff */
[----:B------:R-:W-:Y:S02]  /*2c90*/  UMOV UR5, 0x400 ;  /* 0x0000040000057882 */ /* 0x000fe40000000000 */
[----:B------:R-:W-:-:S06]  /*2ca0*/  ULEA UR37, UR37, UR5, 0x18 ;  /* 0x0000000525257291 */ /* 0x000fcc000f8ec0ff */
[----:B------:R-:W1:Y:S02]  /*2cb0*/  LDS.U8 R2, [UR4+0x1c] ;  /* 0x00001c04ff027984 */ /* 0x000e640008000000 */
[----:B-1----:R-:W-:-:S13]  /*2cc0*/  ISETP.NE.AND P0, PT, R2, RZ, PT ;  /* 0x000000ff0200720c */ /* 0x002fda0003f05270 */
[----:B------:R-:W-:Y:S05]  /*2cd0*/  @P0 BRA `(.L_x_54) ;  /* 0x0000000000580947 */ /* 0x000fea0003800000 */
[----:B------:R-:W-:-:S13]  /*2ce0*/  ELECT P0, URZ, PT ;  /* 0x0000000000ff782f */ /* 0x000fda0003800000 */
[----:B------:R-:W-:Y:S05]  /*2cf0*/  @!P0 BRA `(.L_x_55) ;  /* 0x0000000000608947 */ /* 0x000fea0003800000 */
[----:B------:R-:W-:Y:S01]  /*2d00*/  UMOV UR5, 0x10 ;  /* 0x0000001000057882 */ /* 0x000fe20000000000 */
[----:B------:R-:W-:Y:S01]  /*2d10*/  HFMA2 R2, -RZ, RZ, 0, 5.9604644775390625e-08 ;  /* 0x00000001ff027431 */ /* 0x000fe200000001ff */
[----:B------:R-:W-:-:S03]  /*2d20*/  MOV R3, 0xffff ;  /* 0x0000ffff00037802 */ /* 0x000fc60000000f00 */
[----:B------:R-:W-:Y:S04]  /*2d30*/  DEPBAR.LE SB1, 0x36 ;  /* 0x00009d800000791a */ /* 0x000fe80000000000 */
[----:B------:R-:W1:Y:S02]  /*2d40*/  UTCATOMSWS.FIND_AND_SET.ALIGN UP0, UR5, UR5 ;  /* 0x00000005000575e3 */ /* 0x000e640008000800 */
[----:B-1----:R-:W-:Y:S01]  /*2d50*/  MOV R4, UR5 ;  /* 0x0000000500047c02 */ /* 0x002fe20008000f00 */
[----:B------:R-:W-:Y:S06]  /*2d60*/  BRA.U UP0, `(.L_x_56) ;  /* 0x0000000100187547 */ /* 0x000fec000b800000 */
.L_x_57:
[----:B------:R-:W-:Y:S05]  /*2d70*/  NANOSLEEP 0x64 ;  /* 0x000000640000795d */ /* 0x000fea0003800000 */
[----:B------:R-:W-:-:S05]  /*2d80*/  UMOV UR5, 0x10 ;  /* 0x0000001000057882 */ /* 0x000fca0000000000 */
[----:B------:R-:W-:Y:S04]  /*2d90*/  DEPBAR.LE SB1, 0x36 ;  /* 0x00009d800000791a */ /* 0x000fe80000000000 */
[----:B------:R-:W1:Y:S02]  /*2da0*/  UTCATOMSWS.FIND_AND_SET.ALIGN UP0, UR5, UR5 ;  /* 0x00000005000575e3 */ /* 0x000e640008000800 */
[----:B-1----:R-:W-:Y:S01]  /*2db0*/  MOV R4, UR5 ;  /* 0x0000000500047c02 */ /* 0x002fe20008000f00 */
[----:B------:R-:W-:Y:S05]  /*2dc0*/  BRA.U !UP0, `(.L_x_57) ;  /* 0xfffffffd08e87547 */ /* 0x000fea000b83ffff */
.L_x_56:
[-C--:B------:R-:W-:Y:S02]  /*2dd0*/  SHF.L.U32 R3, R3, R4.reuse, RZ ;  /* 0x0000000403037219 */ /* 0x080fe400000006ff */
[----:B------:R-:W-:Y:S01]  /*2de0*/  SHF.L.U32 R2, R2, R4, RZ ;  /* 0x0000000402027219 */ /* 0x000fe200000006ff */
[----:B------:R-:W-:Y:S02]  /*2df0*/  IMAD.SHL.U32 R4, R4, 0x20, RZ ;  /* 0x0000002004047824 */ /* 0x000fe400078e00ff */
[----:B------:R1:W-:Y:S04]  /*2e00*/  ATOMS.OR RZ, [UR4+0x14], R3 ;  /* 0x00001403ffff798c */ /* 0x0003e8000b000004 */
[----:B------:R1:W-:Y:S04]  /*2e10*/  ATOMS.OR RZ, [UR4+0x18], R2 ;  /* 0x00001802ffff798c */ /* 0x0003e8000b000004 */
[----:B------:R1:W-:Y:S01]  /*2e20*/  STS [UR37+0x120], R4 ;  /* 0x00012004ff007988 */ /* 0x0003e20008000825 */
[----:B------:R-:W-:Y:S05]  /*2e30*/  BRA `(.L_x_55) ;  /* 0x0000000000107947 */ /* 0x000fea0003800000 */
.L_x_54:
[----:B------:R-:W-:-:S05]  /*2e40*/  MOV R2, 0xffffffff ;  /* 0xffffffff00027802 */ /* 0x000fca0000000f00 */
[----:B------:R1:W-:Y:S02]  /*2e50*/  STS [UR37+0x120], R2 ;  /* 0x00012002ff007988 */ /* 0x0003e40008000825 */
[----:B-1----:R-:W-:Y:S02]  /*2e60*/  MOV R2, 0x2e80 ;  /* 0x00002e8000027802 */ /* 0x002fe40000000f00 */
[----:B-----5:R-:W-:Y:S05]  /*2e70*/  CALL.REL.NOINC `($__internal_1_$__cuda_sm10x_tcgen05_guardrail_trap_phase_invalid_during_alloc) ;  /* 0x0000006800c47944 */ /* 0x020fea0003c00000 */
.L_x_55:
[----:B------:R-:W-:Y:S05]  /*2e80*/  WARPSYNC.ALL ;  /* 0x0000000000007948 */ /* 0x000fea0003800000 */
[----:B------:R-:W2:Y:S01]  /*2e90*/  S2UR UR5, SR_CgaCtaId ;  /* 0x00000000000579c3 */ /* 0x000ea20000008800 */
[----:B------:R-:W-:Y:S01]  /*2ea0*/  UMOV UR4, 0x400 ;  /* 0x0000040000047882 */ /* 0x000fe20000000000 */
[----:B------:R-:W-:-:S06]  /*2eb0*/  NOP ;  /* 0x0000000000007918 */ /* 0x000fcc0000000000 */
[----:B------:R-:W-:Y:S06]  /*2ec0*/  BAR.ARV 0x6, 0xa0 ;  /* 0x0182800000007b1d */ /* 0x000fec0000002000 */
[----:B------:R-:W3:Y:S01]  /*2ed0*/  LDCU UR7, c[0x0][0x38c] ;  /* 0x00007180ff0777ac */ /* 0x000ee20008000800 */
[----:B------:R-:W-:Y:S01]  /*2ee0*/  LOP3.LUT R0, R0, 0xffff, RZ, 0xc0, !PT ;  /* 0x0000ffff00007812 */ /* 0x000fe200078ec0ff */
[----:B------:R-:W-:Y:S01]  /*2ef0*/  IMAD.MOV.U32 R11, RZ, RZ, 0x1 ;  /* 0x00000001ff0b7424 */ /* 0x000fe200078e00ff */
[----:B------:R-:W-:Y:S01]  /*2f00*/  CS2R R8, SRZ ;  /* 0x0000000000087805 */ /* 0x000fe2000001ff00 */
[----:B------:R-:W4:Y:S01]  /*2f10*/  LDCU UR6, c[0x0][0x38c] ;  /* 0x00007180ff0677ac */ /* 0x000f220008000800 */
[----:B------:R-:W-:Y:S01]  /*2f20*/  R2UR UR9, R0 ;  /* 0x00000000000972ca */ /* 0x000fe200000e0000 */
[----:B------:R-:W-:Y:S01]  /*2f30*/  IMAD.MOV.U32 R10, RZ, RZ, RZ ;  /* 0x000000ffff0a7224 */ /* 0x000fe200078e00ff */
[----:B------:R-:W-:Y:S01]  /*2f40*/  UMOV UR16, URZ ;  /* 0x000000ff00107c82 */ /* 0x000fe20008000000 */
[----:B------:R-:W-:Y:S01]  /*2f50*/  UMOV UR15, URZ ;  /* 0x000000ff000f7c82 */ /* 0x000fe20008000000 */
[----:B--2---:R-:W-:Y:S01]  /*2f60*/  ULEA UR5, UR5, UR4, 0x18 ;  /* 0x0000000405057291 */ /* 0x004fe2000f8ec0ff */
[----:B------:R-:W-:Y:S01]  /*2f70*/  UMOV UR24, 0x0 ;  /* 0x0000000000187882 */ /* 0x000fe20000000000 */
[----:B------:R-:W-:-:S02]  /*2f80*/  UMOV UR25, 0x8208010 ;  /* 0x0820801000197882 */ /* 0x000fc40000000000 */
[----:B------:R-:W-:Y:S02]  /*2f90*/  UIADD3 UR11, UPT, UPT, UR5, 0x8400, URZ ;  /* 0x00008400050b7890 */ /* 0x000fe4000fffe0ff */
[----:B------:R-:W-:Y:S02]  /*2fa0*/  UIADD3 UR12, UPT, UPT, UR5, 0x10400, URZ ;  /* 0x00010400050c7890 */ /* 0x000fe4000fffe0ff */
[----:B---3--:R-:W-:Y:S01]  /*2fb0*/  UIADD3 UR7, UPT, UPT, UR7, 0x3f, URZ ;  /* 0x0000003f07077890 */ /* 0x008fe2000fffe0ff */
[----:B-1----:R-:W1:Y:S01]  /*2fc0*/  LDS R2, [UR5+0x120] ;  /* 0x00012005ff027984 */ /* 0x002e620008000800 */
[----:B------:R-:W-:Y:S02]  /*2fd0*/  USHF.R.U32.HI UR11, URZ, 0x4, UR11 ;  /* 0x00000004ff0b7899 */ /* 0x000fe4000801160b */
[----:B------:R-:W-:Y:S02]  /*2fe0*/  USHF.R.S32.HI UR4, URZ, 0x1f, UR7 ;  /* 0x0000001fff047899 */ /* 0x000fe40008011407 */
[----:B------:R-:W-:-:S02]  /*2ff0*/  USHF.R.U32.HI UR12, URZ, 0x4, UR12 ;  /* 0x00000004ff0c7899 */ /* 0x000fc4000801160c */
[----:B------:R-:W-:Y:S02]  /*3000*/  ULEA.HI UR4, UR4, UR7, URZ, 0x6 ;  /* 0x0000000704047291 */ /* 0x000fe4000f8f30ff */
[----:B------:R-:W-:Y:S02]  /*3010*/  ULOP3.LUT UR11, UR11, 0x3fff, URZ, 0xc0, !UPT ;  /* 0x00003fff0b0b7892 */ /* 0x000fe4000f8ec0ff */
[----:B------:R-:W-:Y:S02]  /*3020*/  USHF.R.S32.HI UR4, URZ, 0x6, UR4 ;  /* 0x00000006ff047899 */ /* 0x000fe40008011404 */
[----:B------:R-:W-:Y:S02]  /*3030*/  ULOP3.LUT UR12, UR12, 0x3fff, URZ, 0xc0, !UPT ;  /* 0x00003fff0c0c7892 */ /* 0x000fe4000f8ec0ff */
[----:B------:R-:W-:Y:S01]  /*3040*/  UISETP.LT.AND UP0, UPT, UR4, 0x1, UPT ;  /* 0x000000010400788c */ /* 0x000fe2000bf01270 */
[----:B------:R-:W-:Y:S01]  /*3050*/  UMOV UR22, 0x0 ;  /* 0x0000000000167882 */ /* 0x000fe20000000000 */
[----:B------:R-:W-:-:S02]  /*3060*/  UMOV UR23, 0x8208010 ;  /* 0x0820801000177882 */ /* 0x000fc40000000000 */
[----:B------:R-:W-:Y:S02]  /*3070*/  USEL UR10, UR4, 0x1, !UP0 ;  /* 0x00000001040a7887 */ /* 0x000fe4000c000000 */
[----:B------:R-:W-:Y:S02]  /*3080*/  ULOP3.LUT UR11, UR11, 0x2000000, URZ, 0xfc, !UPT ;  /* 0x020000000b0b7892 */ /* 0x000fe4000f8efcff */
[----:B------:R-:W-:Y:S02]  /*3090*/  ULOP3.LUT UR12, UR12, 0x10000, URZ, 0xfc, !UPT ;  /* 0x000100000c0c7892 */ /* 0x000fe4000f8efcff */
[----:B------:R-:W-:Y:S02]  /*30a0*/  UIADD3 UR10, UPT, UPT, -UR10, URZ, URZ ;  /* 0x000000ff0a0a7290 */ /* 0x000fe4000fffe1ff */
[----:B----4-:R-:W-:Y:S01]  /*30b0*/  UISETP.GE.AND UP3, UPT, UR6, 0x1, UPT ;  /* 0x000000010600788c */ /* 0x010fe2000bf66270 */
[----:B------:R-:W-:Y:S01]  /*30c0*/  UMOV UR20, 0x0 ;  /* 0x0000000000147882 */ /* 0x000fe20000000000 */
[----:B------:R-:W-:Y:S01]  /*30d0*/  UMOV UR21, 0x8208010 ;  /* 0x0820801000157882 */ /* 0x000fe20000000000 */
[----:B------:R-:W-:Y:S01]  /*30e0*/  UMOV UR18, 0x0 ;  /* 0x0000000000127882 */ /* 0x000fe20000000000 */
[----:B------:R-:W-:Y:S01]  /*30f0*/  UMOV UR19, 0x8208010 ;  /* 0x0820801000137882 */ /* 0x000fe20000000000 */
[----:B-1----:R-:W-:-:S15]  /*3100*/  R2UR UR17, R2 ;  /* 0x00000000021172ca */ /* 0x002fde00000e0000 */
.L_x_64:
[----:B------:R-:W-:Y:S02]  /*3110*/  LEA R0, R10, UR5, 0x3 ;  /* 0x000000050a007c11 */ /* 0x000fe4000f8e18ff */
[----:B------:R-:W-:Y:S02]  /*3120*/  SHF.L.U32 R2, R9, 0x1f, RZ ;  /* 0x0000001f09027819 */ /* 0x000fe400000006ff */
[----:B------:R-:W-:Y:S01]  /*3130*/  PLOP3.LUT P0, PT, PT, PT, UP3, 0x80, 0x8 ;  /* 0x000000000008781c */ /* 0x000fe20003f0f038 */
[----:B------:R-:W-:Y:S01]  /*3140*/  VIADD R3, R0, 0x80 ;  /* 0x0000008000037836 */ /* 0x000fe20000000000 */
[----:B-1----:R-:W1:Y:S02]  /*3150*/  SYNCS.PHASECHK.TRANS64.TRYWAIT P1, [R0+URZ+0x70], R2 ;  /* 0x00007002000075a7 */ /* 0x002e6400080211ff */
[----:B-1-3--:R-:W-:Y:S09]  /*3160*/  @!P1 BRA `(.L_x_58) ;  /* 0x0000006000089947 */ /* 0x00aff20003800000 */
.L_x_147:
[----:B------:R-:W-:Y:S01]  /*3170*/  LEA R4, R10, UR5, 0x4 ;  /* 0x000000050a047c11 */ /* 0x000fe2000f8e20ff */
[----:B------:R-:W-:Y:S01]  /*3180*/  @UP3 ULEA UR6, UR15, UR5, 0x3 ;  /* 0x000000050f063291 */ /* 0x000fe2000f8e18ff */
[----:B------:R-:W-:Y:S01]  /*3190*/  PLOP3.LUT P2, PT, PT, PT, PT, 0x80, 0x8 ;  /* 0x000000000008781c */ /* 0x000fe20003f4f070 */
[----:B------:R-:W-:Y:S01]  /*31a0*/  ULEA UR7, UR16, UR5, 0x3 ;  /* 0x0000000510077291 */ /* 0x000fe2000f8e18ff */
[----:B------:R-:W-:Y:S01]  /*31b0*/  PRMT R3, RZ, 0x654, R3 ;  /* 0x00000654ff037816 */ /* 0x000fe20000000003 */
[----:B------:R-:W-:Y:S01]  /*31c0*/  ULEA UR8, UR16, UR17, 0x7 ;  /* 0x0000001110087291 */ /* 0x000fe2000f8e38ff */
[----:B------:R-:W2:Y:S01]  /*31d0*/  LDS.128 R4, [R4+0x100] ;  /* 0x0001000004047984 */ /* 0x000ea20000000c00 */
[----:B-1----:R-:W-:Y:S02]  /*31e0*/  @P0 SHF.L.U32 R2, R8, 0x1f, RZ ;  /* 0x0000001f08020819 */ /* 0x002fe400000006ff */
[----:B------:R-:W-:Y:S01]  /*31f0*/  SHF.L.U32 R0, R11, 0x1f, RZ ;  /* 0x0000001f0b007819 */ /* 0x000fe200000006ff */
[----:B------:R-:W-:Y:S01]  /*3200*/  @!PT LDS RZ, [RZ] ;  /* 0x00000000fffff984 */ /* 0x000fe20000000800 */
[----:B------:R-:W-:Y:S01]  /*3210*/  @!PT LDS RZ, [RZ] ;  /* 0x00000000fffff984 */ /* 0x000fe20000000800 */
[----:B------:R-:W-:Y:S01]  /*3220*/  @!PT LDS RZ, [RZ] ;  /* 0x00000000fffff984 */ /* 0x000fe20000000800 */
[----:B------:R-:W-:Y:S01]  /*3230*/  @!PT LDS RZ, [RZ] ;  /* 0x00000000fffff984 */ /* 0x000fe20000000800 */
[----:B------:R1:W-:Y:S06]  /*3240*/  MEMBAR.ALL.CTA ;  /* 0x0000000000007992 */ /* 0x0003ec0000008000 */
[----:B-1----:R-:W1:Y:S02]  /*3250*/  FENCE.VIEW.ASYNC.S ;  /* 0x00000000000073c6 */ /* 0x002e640000000000 */
[----:B-1----:R1:W-:Y:S01]  /*3260*/  SYNCS.ARRIVE.TRANS64.RED.A1T0 RZ, [R3+URZ], RZ ;  /* 0x000000ff03ff79a7 */ /* 0x0023e200081004ff */
[----:B------:R1:W3:Y:S01]  /*3270*/  @P0 SYNCS.PHASECHK.TRANS64.TRYWAIT P2, [UR6], R2 ;  /* 0x00000002ff0005a7 */ /* 0x0002e20008041106 */
[----:B--2---:R-:W-:Y:S01]  /*3280*/  LOP3.LUT P1, RZ, R6, 0x1, RZ, 0xc0, !PT ;  /* 0x0000000106ff7812 */ /* 0x004fe2000782c0ff */
[----:B------:R-:W2:Y:S02]  /*3290*/  SYNCS.PHASECHK.TRANS64.TRYWAIT P0, [UR7+0xb0], R0 ;  /* 0x0000b000ff0075a7 */ /* 0x000ea40008001107 */
[----:B-123--:R-:W-:Y:S10]  /*32a0*/  @!P0 BRA `(.L_x_59) ;  /* 0x0000005c00cc8947 */ /* 0x00eff40003800000 */
.L_x_149:
[----:B------:R-:W-:Y:S01]  /*32b0*/  IADD3 R10, PT, PT, R10, 0x1, RZ ;  /* 0x000000010a0a7810 */ /* 0x000fe20007ffe0ff */
[----:B------:R-:W-:Y:S06]  /*32c0*/  BRA.U !UP3, `(.L_x_60) ;  /* 0x000000010bc07547 */ /* 0x000fec000b800000 */
[----:B------:R-:W-:Y:S01]  /*32d0*/  UPLOP3.LUT UP4, UPT, UPT, UPT, UPT, 0x40, 0x4 ;  /* 0x000000000004789c */ /* 0x000fe20003f8e870 */
[----:B------:R-:W-:Y:S01]  /*32e0*/  UMOV UR14, UR10 ;  /* 0x0000000a000e7c82 */ /* 0x000fe20008000000 */
[----:B------:R-:W-:Y:S01]  /*32f0*/  UMOV UR13, UR4 ;  /* 0x00000004000d7c82 */ /* 0x000fe20008000000 */
[----:B------:R-:W-:-:S08]  /*3300*/  UMOV UR42, UR15 ;  /* 0x0000000f002a7c82 */ /* 0x000fd00008000000 */
.L_x_63:
[----:B------:R-:W-:Y:S02]  /*3310*/  UIADD3 UR14, UPT, UPT, UR14, 0x1, URZ ;  /* 0x000000010e0e7890 */ /* 0x000fe4000fffe0ff */
[----:B--2---:R-:W-:Y:S02]  /*3320*/  ULEA UR6, UR42, UR5, 0x3 ;  /* 0x000000052a067291 */ /* 0x004fe4000f8e18ff */
[----:B------:R-:W-:Y:S01]  /*3330*/  UISETP.NE.AND UP0, UPT, UR14, URZ, UPT ;  /* 0x000000ff0e00728c */ /* 0x000fe2000bf05270 */
[----:B---3--:R-:W-:Y:S10]  /*3340*/  @P2 BRA `(.L_x_61) ;  /* 0x00000000000c2947 */ /* 0x008ff40003800000 */
[----:B-1----:R-:W-:Y:S04]  /*3350*/  SHF.L.U32 R2, R8, 0x1f, RZ ;  /* 0x0000001f08027819 */ /* 0x002fe800000006ff */
[----:B------:R-:W1:Y:S02]  /*3360*/  SYNCS.PHASECHK.TRANS64.TRYWAIT P0, [UR6], R2 ;  /* 0x00000002ff0075a7 */ /* 0x000e640008001106 */
[----:B-1----:R-:W-:Y:S05]  /*3370*/  @!P0 BRA `(.L_x_62) ;  /* 0x0000005c00b08947 */ /* 0x002fea0003800000 */
.L_x_61:
[----:B------:R-:W-:Y:S01]  /*3380*/  UISETP.NE.AND UP1, UPT, UR13, 0x1, UPT ;  /* 0x000000010d00788c */ /* 0x000fe2000bf25270 */
[----:B------:R-:W-:Y:S01]  /*3390*/  PLOP3.LUT P2, PT, PT, PT, PT, 0x80, 0x8 ;  /* 0x000000000008781c */ /* 0x000fe20003f4f070 */
[----:B------:R-:W-:Y:S02]  /*33a0*/  UIADD3 UR15, UPT, UPT, UR42, 0x1, URZ ;  /* 0x000000012a0f7890 */ /* 0x000fe4000fffe0ff */
[----:B------:R-:W-:Y:S02]  /*33b0*/  ULEA UR28, UR42, UR12, 0xa ;  /* 0x0000000c2a1c7291 */ /* 0x000fe4000f8e50ff */
[----:B------:R-:W-:Y:S01]  /*33c0*/  UISETP.NE.AND UP2, UPT, UR15, 0x2, UPT ;  /* 0x000000020f00788c */ /* 0x000fe2000bf45270 */
[----:B------:R-:W-:Y:S01]  /*33d0*/  PLOP3.LUT P0, PT, PT, PT, UP1, 0x80, 0x8 ;  /* 0x000000000008781c */ /* 0x000fe20003f0f018 */
[----:B------:R-:W-:Y:S02]  /*33e0*/  UIADD3 UR40, UPT, UPT, UR28, 0x2, URZ ;  /* 0x000000021c287890 */ /* 0x000fe4000fffe0ff */
[----:B------:R-:W-:Y:S02]  /*33f0*/  USEL UR27, URZ, 0x1, UP2 ;  /* 0x00000001ff1b7887 */ /* 0x000fe40009000000 */
[----:B------:R-:W-:Y:S02]  /*3400*/  USEL UR15, UR15, URZ, UP2 ;  /* 0x000000ff0f0f7287 */ /* 0x000fe40009000000 */
[----:B------:R-:W-:Y:S02]  /*3410*/  UIADD3 UR36, UPT, UPT, UR28, 0x4, URZ ;  /* 0x000000041c247890 */ /* 0x000fe4000fffe0ff */
[----:B------:R-:W-:Y:S01]  /*3420*/  @UP1 ULEA UR26, UR15, UR5, 0x3 ;  /* 0x000000050f1a1291 */ /* 0x000fe2000f8e18ff */
[----:B------:R-:W-:Y:S01]  /*3430*/  LOP3.LUT R8, R8, UR27, RZ, 0x3c, !PT ;  /* 0x0000001b08087c12 */ /* 0x000fe2000f8e3cff */
[----:B------:R-:W-:Y:S02]  /*3440*/  UIADD3 UR32, UPT, UPT, UR28, 0x6, URZ ;  /* 0x000000061c207890 */ /* 0x000fe4000fffe0ff */
[----:B------:R-:W-:Y:S01]  /*3450*/  UIADD3 UR6, UPT, UPT, UR6, 0x10, URZ ;  /* 0x0000001006067890 */ /* 0x000fe2000fffe0ff */
[----:B-1----:R-:W-:Y:S01]  /*3460*/  @P0 SHF.L.U32 R0, R8, 0x1f, RZ ;  /* 0x0000001f08000819 */ /* 0x002fe200000006ff */
[----:B------:R-:W-:Y:S01]  /*3470*/  UIADD3 UR13, UPT, UPT, UR13, -0x1, URZ ;  /* 0xffffffff0d0d7890 */ /* 0x000fe2000fffe0ff */
[----:B------:R-:W-:Y:S02]  /*3480*/  UMOV UR29, 0x40004040 ;  /* 0x40004040001d7882 */ /* 0x000fe40000000000 */
[----:B------:R2:W3:Y:S01]  /*3490*/  @P0 SYNCS.PHASECHK.TRANS64.TRYWAIT P2, [UR26], R0 ;  /* 0x00000000ff0005a7 */ /* 0x0004e2000804111a */
[----:B------:R-:W-:Y:S01]  /*34a0*/  ULEA UR26, UR42, UR11, 0xa ;  /* 0x0000000b2a1a7291 */ /* 0x000fe2000f8e50ff */
[----:B------:R-:W-:Y:S01]  /*34b0*/  UMOV UR27, 0x40004040 ;  /* 0x40004040001b7882 */ /* 0x000fe20000000000 */
[----:B------:R-:W-:Y:S02]  /*34c0*/  UMOV UR41, 0x40004040 ;  /* 0x4000404000297882 */ /* 0x000fe40000000000 */
[----:B------:R-:W-:Y:S02]  /*34d0*/  UIADD3 UR38, UPT, UPT, UR26, 0x80, URZ ;  /* 0x000000801a267890 */ /* 0x000fe4000fffe0ff */
[----:B------:R-:W-:Y:S02]  /*34e0*/  UIADD3 UR34, UPT, UPT, UR26, 0x100, URZ ;  /* 0x000001001a227890 */ /* 0x000fe4000fffe0ff */
[----:B------:R-:W-:Y:S01]  /*34f0*/  UIADD3 UR30, UPT, UPT, UR26, 0x180, URZ ;  /* 0x000001801a1e7890 */ /* 0x000fe2000fffe0ff */
[----:B------:R2:W-:Y:S01]  /*3500*/  UTCHMMA gdesc[UR26], gdesc[UR28], tmem[UR8], tmem[UR24], idesc[UR25], UP4 ;  /* 0x00ff181c1a0075ea */ /* 0x0005e2000a000008 */
[----:B------:R-:W-:Y:S01]  /*3510*/  UPLOP3.LUT UP4, UPT, UPT, UPT, UPT, 0x80, 0x8 ;  /* 0x000000000008789c */ /* 0x000fe20003f8f070 */
[----:B------:R-:W-:Y:S01]  /*3520*/  UMOV UR39, 0x40004040 ;  /* 0x4000404000277882 */ /* 0x000fe20000000000 */
[----:B------:R-:W-:Y:S01]  /*3530*/  UMOV UR37, 0x40004040 ;  /* 0x4000404000257882 */ /* 0x000fe20000000000 */
[----:B------:R2:W-:Y:S01]  /*3540*/  UTCHMMA gdesc[UR38], gdesc[UR40], tmem[UR8], tmem[UR22], idesc[UR23], UPT ;  /* 0x00ff1628260075ea */ /* 0x0005e2000b800008 */
[----:B------:R-:W-:Y:S01]  /*3550*/  UMOV UR35, 0x40004040 ;  /* 0x4000404000237882 */ /* 0x000fe20000000000 */
[----:B------:R-:W-:Y:S01]  /*3560*/  UMOV UR33, 0x40004040 ;  /* 0x4000404000217882 */ /* 0x000fe20000000000 */
[----:B------:R-:W-:Y:S01]  /*3570*/  UMOV UR31, 0x40004040 ;  /* 0x40004040001f7882 */ /* 0x000fe20000000000 */
[----:B------:R2:W-:Y:S01]  /*3580*/  UTCHMMA gdesc[UR34], gdesc[UR36], tmem[UR8], tmem[UR20], idesc[UR21], UPT ;  /* 0x00ff1424220075ea */ /* 0x0005e2000b800008 */
[----:B------:R2:W-:Y:S01]  /*3590*/  UTCHMMA gdesc[UR30], gdesc[UR32], tmem[UR8], tmem[UR18], idesc[UR19], UPT ;  /* 0x00ff12201e0075ea */ /* 0x0005e2000b800008 */
[----:B------:R2:W-:Y:S01]  /*35a0*/  UTCBAR.MULTICAST [UR6], URZ, UR9 ;  /* 0x000000ff060073e9 */ /* 0x0005e20008000809 */
[----:B------:R-:W-:Y:S01]  /*35b0*/  UMOV UR42, UR15 ;  /* 0x0000000f002a7c82 */ /* 0x000fe20008000000 */
[----:B------:R-:W-:Y:S05]  /*35c0*/  BRA.U UP0, `(.L_x_63) ;  /* 0xfffffffd00507547 */ /* 0x000fea000b83ffff */
.L_x_60:
[----:B------:R-:W-:Y:S01]  /*35d0*/  UIADD3 UR16, UPT, UPT, UR16, 0x1, URZ ;  /* 0x0000000110107890 */ /* 0x000fe2000fffe0ff */
[C---:B------:R-:W-:Y:S01]  /*35e0*/  ISETP.NE.AND P0, PT, R10.reuse, 0x2, PT ;  /* 0x000000020a00780c */ /* 0x040fe20003f05270 */
[----:B------:R-:W-:Y:S02]  /*35f0*/  UIADD3 UR7, UPT, UPT, UR7, 0x90, URZ ;  /* 0x0000009007077890 */ /* 0x000fe4000fffe0ff */
[----:B------:R-:W-:Y:S01]  /*3600*/  UISETP.NE.AND UP0, UPT, UR16, 0x4, UPT ;  /* 0x000000041000788c */ /* 0x000fe2000bf05270 */
[----:B-12---:R-:W-:Y:S02]  /*3610*/  SEL R0, RZ, 0x1, P0 ;  /* 0x00000001ff007807 */ /* 0x006fe40000000000 */
[----:B------:R-:W-:Y:S01]  /*3620*/  SEL R10, R10, RZ, P0 ;  /* 0x000000ff0a0a7207 */ /* 0x000fe20000000000 */
[----:B------:R-:W-:Y:S01]  /*3630*/  USEL UR6, URZ, 0x1, UP0 ;  /* 0x00000001ff067887 */ /* 0x000fe20008000000 */
[----:B------:R-:W-:Y:S01]  /*3640*/  LOP3.LUT R9, R9, R0, RZ, 0x3c, !PT ;  /* 0x0000000009097212 */ /* 0x000fe200078e3cff */
[----:B------:R-:W-:Y:S01]  /*3650*/  USEL UR16, UR16, URZ, UP0 ;  /* 0x000000ff10107287 */ /* 0x000fe20008000000 */
[----:B------:R1:W-:Y:S03]  /*3660*/  UTCBAR [UR7], URZ ;  /* 0x000000ff070073e9 */ /* 0x0003e600080000ff */
[----:B------:R-:W-:Y:S01]  /*3670*/  LOP3.LUT R11, R11, UR6, RZ, 0x3c, !PT ;  /* 0x000000060b0b7c12 */ /* 0x000fe2000f8e3cff */
[----:B------:R-:W-:Y:S07]  /*3680*/  @P1 BRA `(.L_x_64) ;  /* 0xfffffff800a01947 */ /* 0x000fee000383ffff */
[----:B------:R-:W2:Y:S01]  /*3690*/  S2UR UR4, SR_CgaCtaId ;  /* 0x00000000000479c3 */ /* 0x000ea20000008800 */
[----:B------:R-:W-:Y:S01]  /*36a0*/  ELECT P0, URZ, PT ;  /* 0x0000000000ff782f */ /* 0x000fe20003800000 */
[----:B------:R-:W-:Y:S01]  /*36b0*/  IMAD.MOV.U32 R0, RZ, RZ, 0x1 ;  /* 0x00000001ff007424 */ /* 0x000fe200078e00ff */
[----:B------:R-:W-:Y:S01]  /*36c0*/  UIADD3 UR5, UPT, UPT, UR5, 0xb0, URZ ;  /* 0x000000b005057890 */ /* 0x000fe2000fffe0ff */
[----:B------:R-:W-:Y:S01]  /*36d0*/  SHF.L.U32 R2, R11, 0x1f, RZ ;  /* 0x0000001f0b027819 */ /* 0x000fe200000006ff */
[----:B------:R-:W-:-:S03]  /*36e0*/  UMOV UR6, 0x40 ;  /* 0x0000004000067882 */ /* 0x000fc60000000000 */
[----:B------:R-:W-:Y:S01]  /*36f0*/  UVIRTCOUNT.DEALLOC.SMPOOL 0x80 ;  /* 0x000000800000784c */ /* 0x000fe20000000000 */
[----:B--2---:R-:W-:Y:S02]  /*3700*/  ULEA UR4, UR4, UR6, 0x18 ;  /* 0x0000000604047291 */ /* 0x004fe4000f8ec0ff */
[----:B------:R-:W-:-:S07]  /*3710*/  ULEA UR6, UR16, UR5, 0x3 ;  /* 0x0000000510067291 */ /* 0x000fce000f8e18ff */
[----:B------:R2:W-:Y:S02]  /*3720*/  @P0 STS.U8 [UR4+0x1c], R0 ;  /* 0x00001c00ff000988 */ /* 0x0005e40008000004 */
[----:B------:R-:W4:Y:S02]  /*3730*/  SYNCS.PHASECHK.TRANS64.TRYWAIT P0, [UR6], R2 ;  /* 0x00000002ff0075a7 */ /* 0x000f240008001106 */
[----:B--2-4-:R-:W-:Y:S05]  /*3740*/  @!P0 BRA `(.L_x_65) ;  /* 0x0000005800d48947 */ /* 0x014fea0003800000 */
.L_x_152:
[----:B-1----:R-:W-:-:S04]  /*3750*/  UIADD3 UR7, UPT, UPT, UR16, 0x1, URZ ;  /* 0x0000000110077890 */ /* 0x002fc8000fffe0ff */
[----:B------:R-:W-:-:S04]  /*3760*/  UISETP.NE.AND UP0, UPT, UR7, 0x4, UPT ;  /* 0x000000040700788c */ /* 0x000fc8000bf05270 */
[----:B------:R-:W-:Y:S02]  /*3770*/  USEL UR8, URZ, 0x1, UP0 ;  /* 0x00000001ff087887 */ /* 0x000fe40008000000 */
[----:B------:R-:W-:-:S04]  /*3780*/  USEL UR7, UR7, URZ, UP0 ;  /* 0x000000ff07077287 */ /* 0x000fc80008000000 */
[----:B------:R-:W-:Y:S01]  /*3790*/  ULEA UR6, UR7, UR5, 0x3 ;  /* 0x0000000507067291 */ /* 0x000fe2000f8e18ff */
[----:B--2---:R-:W-:-:S04]  /*37a0*/  LOP3.LUT R2, R11, UR8, RZ, 0x3c, !PT ;  /* 0x000000080b027c12 */ /* 0x004fc8000f8e3cff */
[----:B------:R-:W-:-:S04]  /*37b0*/  SHF.L.U32 R3, R2, 0x1f, RZ ;  /* 0x0000001f02037819 */ /* 0x000fc800000006ff */
[----:B------:R-:W1:Y:S02]  /*37c0*/  SYNCS.PHASECHK.TRANS64.TRYWAIT P0, [UR6], R3 ;  /* 0x00000003ff0075a7 */ /* 0x000e640008001106 */
[----:B-1----:R-:W-:Y:S05]  /*37d0*/  @!P0 BRA `(.L_x_66) ;  /* 0x0000005800c88947 */ /* 0x002fea0003800000 */
.L_x_154:
[----:B------:R-:W-:-:S04]  /*37e0*/  UIADD3 UR7, UPT, UPT, UR7, 0x1, URZ ;  /* 0x0000000107077890 */ /* 0x000fc8000fffe0ff */
[----:B------:R-:W-:-:S04]  /*37f0*/  UISETP.NE.AND UP0, UPT, UR7, 0x4, UPT ;  /* 0x000000040700788c */ /* 0x000fc8000bf05270 */
[----:B------:R-:W-:Y:S02]  /*3800*/  USEL UR8, URZ, 0x1, UP0 ;  /* 0x00000001ff087887 */ /* 0x000fe40008000000 */
[----:B------:R-:W-:-:S04]  /*3810*/  USEL UR7, UR7, URZ, UP0 ;  /* 0x000000ff07077287 */ /* 0x000fc80008000000 */
[----:B------:R-:W-:Y:S01]  /*3820*/  ULEA UR6, UR7, UR5, 0x3 ;  /* 0x0000000507067291 */ /* 0x000fe2000f8e18ff */
[----:B------:R-:W-:-:S04]  /*3830*/  LOP3.LUT R2, R2, UR8, RZ, 0x3c, !PT ;  /* 0x0000000802027c12 */ /* 0x000fc8000f8e3cff */
[----:B-1----:R-:W-:-:S04]  /*3840*/  SHF.L.U32 R3, R2, 0x1f, RZ ;  /* 0x0000001f02037819 */ /* 0x002fc800000006ff */
[----:B------:R-:W1:Y:S02]  /*3850*/  SYNCS.PHASECHK.TRANS64.TRYWAIT P0, [UR6], R3 ;  /* 0x00000003ff0075a7 */ /* 0x000e640008001106 */
[----:B-1----:R-:W-:Y:S05]  /*3860*/  @!P0 BRA `(.L_x_67) ;  /* 0x0000005800bc8947 */ /* 0x002fea0003800000 */
.L_x_156:
[----:B------:R-:W-:-:S04]  /*3870*/  UIADD3 UR7, UPT, UPT, UR7, 0x1, URZ ;  /* 0x0000000107077890 */ /* 0x000fc8000fffe0ff */
[----:B------:R-:W-:-:S04]  /*3880*/  UISETP.NE.AND UP0, UPT, UR7, 0x4, UPT ;  /* 0x000000040700788c */ /* 0x000fc8000bf05270 */
[----:B------:R-:W-:Y:S02]  /*3890*/  USEL UR6, URZ, 0x1, UP0 ;  /* 0x00000001ff067887 */ /* 0x000fe40008000000 */
[----:B------:R-:W-:-:S04]  /*38a0*/  USEL UR7, UR7, URZ, UP0 ;  /* 0x000000ff07077287 */ /* 0x000fc80008000000 */
[----:B------:R-:W-:Y:S01]  /*38b0*/  ULEA UR7, UR7, UR5, 0x3 ;  /* 0x0000000507077291 */ /* 0x000fe2000f8e18ff */
[----:B------:R-:W-:-:S04]  /*38c0*/  LOP3.LUT R2, R2, UR6, RZ, 0x3c, !PT ;  /* 0x0000000602027c12 */ /* 0x000fc8000f8e3cff */
[----:B------:R-:W-:-:S04]  /*38d0*/  SHF.L.U32 R2, R2, 0x1f, RZ ;  /* 0x0000001f02027819 */ /* 0x000fc800000006ff */
[----:B------:R-:W2:Y:S02]  /*38e0*/  SYNCS.PHASECHK.TRANS64.TRYWAIT P0, [UR7], R2 ;  /* 0x00000002ff0075a7 */ /* 0x000ea40008001107 */
[----:B--2---:R-:W-:Y:S05]  /*38f0*/  @!P0 BRA `(.L_x_68) ;  /* 0x0000005800b08947 */ /* 0x004fea0003800000 */
.L_x_158:
[----:B------:R-:W-:Y:S01]  /*3900*/  NOP ;  /* 0x0000000000007918 */ /* 0x000fe20000000000 */
[----:B-1----:R-:W1:Y:S01]  /*3910*/  LDS R0, [UR4+0x14] ;  /* 0x00001404ff007984 */ /* 0x002e620008000800 */
[----:B------:R-:W-:Y:S01]  /*3920*/  ULOP3.LUT UR6, UR17, 0xffff, URZ, 0xc0, !UPT ;  /* 0x0000ffff11067892 */ /* 0x000fe2000f8ec0ff */
[----:B------:R-:W-:Y:S01]  /*3930*/  UMOV UR8, 0xffff ;  /* 0x0000ffff00087882 */ /* 0x000fe20000000000 */
[----:B------:R-:W-:Y:S02]  /*3940*/  UMOV UR5, 0x1 ;  /* 0x0000000100057882 */ /* 0x000fe40000000000 */
[----:B------:R-:W-:-:S04]  /*3950*/  USHF.R.U32.HI UR6, URZ, 0x5, UR6 ;  /* 0x00000005ff067899 */ /* 0x000fc80008011606 */
[----:B------:R-:W-:Y:S02]  /*3960*/  USHF.L.U32 UR8, UR8, UR6, URZ ;  /* 0x0000000608087299 */ /* 0x000fe400080006ff */
[----:B------:R-:W-:-:S04]  /*3970*/  USHF.L.U32 UR5, UR5, UR6, URZ ;  /* 0x0000000605057299 */ /* 0x000fc800080006ff */
[----:B-1----:R-:W-:-:S04]  /*3980*/  LOP3.LUT R0, R0, UR8, RZ, 0xc0, !PT ;  /* 0x0000000800007c12 */ /* 0x002fc8000f8ec0ff */
[----:B------:R-:W-:-:S13]  /*3990*/  ISETP.NE.AND P0, PT, R0, UR8, PT ;  /* 0x0000000800007c0c */ /* 0x000fda000bf05270 */
[----:B------:R-:W-:Y:S05]  /*39a0*/  @P0 BRA `(.L_x_69) ;  /* 0x0000000000580947 */ /* 0x000fea0003800000 */
[----:B------:R-:W1:Y:S02]  /*39b0*/  LDS R0, [UR4+0x18] ;  /* 0x00001804ff007984 */ /* 0x000e640008000800 */
[----:B-1----:R-:W-:-:S04]  /*39c0*/  LOP3.LUT R0, R0, UR5, RZ, 0xc0, !PT ;  /* 0x0000000500007c12 */ /* 0x002fc8000f8ec0ff */
[----:B------:R-:W-:-:S13]  /*39d0*/  ISETP.NE.AND P0, PT, R0, UR5, PT ;  /* 0x0000000500007c0c */ /* 0x000fda000bf05270 */
[----:B------:R-:W-:Y:S05]  /*39e0*/  @P0 BRA `(.L_x_70) ;  /* 0x00000000003c0947 */ /* 0x000fea0003800000 */
[----:B------:R-:W1:Y:S01]  /*39f0*/  S2R R2, SR_LANEID ;  /* 0x0000000000027919 */ /* 0x000e620000000000 */
[----:B------:R-:W-:Y:S01]  /*3a00*/  ULOP3.LUT UR8, URZ, UR8, URZ, 0x33, !UPT ;  /* 0x00000008ff087292 */ /* 0x000fe2000f8e33ff */
[----:B------:R-:W-:Y:S02]  /*3a10*/  VOTEU.ANY UR7, UPT, PT ;  /* 0x0000000000077886 */ /* 0x000fe400038e0100 */
[----:B------:R-:W-:-:S03]  /*3a20*/  UFLO.U32 UR7, UR7 ;  /* 0x00000007000772bd */ /* 0x000fc600080e0000 */
[----:B------:R-:W-:-:S04]  /*3a30*/  IMAD.U32 R0, RZ, RZ, UR8 ;  /* 0x00000008ff007e24 */ /* 0x000fc8000f8e00ff */
[----:B------:R2:W4:Y:S02]  /*3a40*/  REDUX UR6, R0 ;  /* 0x00000000000673c4 */ /* 0x0005240000000000 */
[----:B------:R1:W-:Y:S02]  /*3a50*/  UTCATOMSWS.AND URZ, UR8 ;  /* 0x0000000800ff79e3 */ /* 0x0003e40008000000 */
[----:B-1----:R-:W-:Y:S02]  /*3a60*/  ISETP.EQ.U32.AND P0, PT, R2, UR7, PT ;  /* 0x0000000702007c0c */ /* 0x002fe4000bf02070 */
[----:B--2---:R-:W-:Y:S02]  /*3a70*/  LOP3.LUT R0, RZ, UR5, RZ, 0x33, !PT ;  /* 0x00000005ff007c12 */ /* 0x004fe4000f8e33ff */
[----:B----4-:R-:W-:Y:S02]  /*3a80*/  MOV R2, UR6 ;  /* 0x0000000600027c02 */ /* 0x010fe40008000f00 */
[----:B------:R-:W1:Y:S07]  /*3a90*/  REDUX UR5, R0 ;  /* 0x00000000000573c4 */ /* 0x000e6e0000000000 */
[----:B------:R2:W-:Y:S01]  /*3aa0*/  @P0 ATOMS.AND RZ, [UR4+0x14], R2 ;  /* 0x00001402ffff098c */ /* 0x0005e2000a800004 */
[----:B-1----:R-:W-:-:S05]  /*3ab0*/  IMAD.U32 R0, RZ, RZ, UR5 ;  /* 0x00000005ff007e24 */ /* 0x002fca000f8e00ff */
[----:B------:R2:W-:Y:S01]  /*3ac0*/  @P0 ATOMS.AND RZ, [UR4+0x18], R0 ;  /* 0x00001800ffff098c */ /* 0x0005e2000a800004 */
[----:B------:R-:W-:Y:S05]  /*3ad0*/  BRA `(.L_x_71) ;  /* 0x0000000000147947 */ /* 0x000fea0003800000 */
.L_x_70:
[----:B------:R-:W-:Y:S02]  /*3ae0*/  MOV R2, 0x3b00 ;  /* 0x00003b0000027802 */ /* 0x000fe40000000f00 */
[----:B---3-5:R-:W-:Y:S05]  /*3af0*/  CALL.REL.NOINC `($__internal_0_$__cuda_sm10x_tcgen05_guardrail_trap_col_being_dealloced_not_returned_by_alloc) ;  /* 0x0000005c00987944 */ /* 0x028fea0003c00000 */
[----:B------:R-:W-:Y:S05]  /*3b00*/  BRA `(.L_x_71) ;  /* 0x0000000000087947 */ /* 0x000fea0003800000 */
.L_x_69:
[----:B------:R-:W-:Y:S02]  /*3b10*/  MOV R2, 0x3b30 ;  /* 0x00003b3000027802 */ /* 0x000fe40000000f00 */
[----:B---3-5:R-:W-:Y:S05]  /*3b20*/  CALL.REL.NOINC `($__internal_2_$__cuda_sm10x_tcgen05_guardrail_trap_unallocated_columns_being_dealloced) ;  /* 0x0000005c00a47944 */ /* 0x028fea0003c00000 */
.L_x_71:
[----:B------:R-:W-:Y:S01]  /*3b30*/  NOP ;  /* 0x0000000000007918 */ /* 0x000fe20000000000 */
[----:B------:R-:W-:Y:S05]  /*3b40*/  EXIT ;  /* 0x000000000000794d */ /* 0x000fea0003800000 */
.L_x_53:
[----:B------:R-:W-:-:S09]  /*3b50*/  UISETP.NE.OR UP4, UPT, UR5, 0x3, !UP4 ;  /* 0x000000030500788c */ /* 0x000fd2000e785670 */
[----:B------:R-:W-:Y:S05]  /*3b60*/  BRA.U UP4, `(.L_x_72) ;  /* 0x0000000d04fc7547 */ /* 0x000fea000b800000 */
[----:B------:R-:W1:Y:S01]  /*3b70*/  LDC R0, c[0x0][0xb30] ;  /* 0x0002cc00ff007b82 */ /* 0x000e620000000800 */
[----:B------:R-:W-:Y:S01]  /*3b80*/  UMOV UR4, 0x400 ;  /* 0x0000040000047882 */ /* 0x000fe20000000000 */
[----:B------:R-:W-:Y:S01]  /*3b90*/  HFMA2 R31, -RZ, RZ, 0, 0 ;  /* 0x00000000ff1f7431 */ /* 0x000fe200000001ff */
[----:B------:R-:W-:Y:S01]  /*3ba0*/  ULEA UR4, UR37, UR4, 0x18 ;  /* 0x0000000425047291 */ /* 0x000fe2000f8ec0ff */
[----:B------:R-:W-:Y:S01]  /*3bb0*/  IMAD.MOV.U32 R33, RZ, RZ, 0x1 ;  /* 0x00000001ff217424 */ /* 0x000fe200078e00ff */
[----:B------:R-:W-:Y:S01]  /*3bc0*/  MOV R29, 0x2000 ;  /* 0x00002000001d7802 */ /* 0x000fe20000000f00 */
[----:B------:R-:W-:Y:S01]  /*3bd0*/  IMAD.MOV.U32 R32, RZ, RZ, RZ ;  /* 0x000000ffff207224 */ /* 0x000fe200078e00ff */
[----:B------:R-:W-:Y:S01]  /*3be0*/  UIADD3 UR5, UPT, UPT, UR4, 0x38, URZ ;  /* 0x0000003804057890 */ /* 0x000fe2000fffe0ff */
[----:B------:R-:W2:Y:S01]  /*3bf0*/  LDC R28, c[0x0][0x370] ;  /* 0x0000dc00ff1c7b82 */ /* 0x000ea20000000800 */
[----:B------:R-:W-:Y:S02]  /*3c00*/  UPLOP3.LUT UP0, UPT, UPT, UPT, UPT, 0x40, 0x4 ;  /* 0x000000000004789c */ /* 0x000fe40003f0e870 */
[----:B------:R-:W-:-:S02]  /*3c10*/  UIADD3 UR33, UPT, UPT, UR4, 0x20, URZ ;  /* 0x0000002004217890 */ /* 0x000fc4000fffe0ff */
[----:B------:R-:W-:Y:S02]  /*3c20*/  UIADD3 UR25, UPT, UPT, UR4, 0x28, URZ ;  /* 0x0000002804197890 */ /* 0x000fe4000fffe0ff */
[----:B------:R-:W-:Y:S01]  /*3c30*/  UIADD3 UR17, UPT, UPT, UR4, 0x30, URZ ;  /* 0x0000003004117890 */ /* 0x000fe2000fffe0ff */
[----:B------:R-:W3:Y:S01]  /*3c40*/  LDC R3, c[0x0][0xb0c] ;  /* 0x0002c300ff037b82 */ /* 0x000ee20000000800 */
[----:B------:R-:W-:-:S07]  /*3c50*/  UPRMT UR5, UR37, 0x654, UR5 ;  /* 0x0000065425057896 */ /* 0x000fce0008000005 */
[----:B------:R-:W4:Y:S01]  /*3c60*/  LDC R22, c[0x0][0xb20] ;  /* 0x0002c800ff167b82 */ /* 0x000f220000000800 */
[----:B-1----:R-:W-:-:S07]  /*3c70*/  ISETP.NE.AND P1, PT, R0, 0x1, PT ;  /* 0x000000010000780c */ /* 0x002fce0003f25270 */
[----:B------:R-:W1:Y:S08]  /*3c80*/  LDC.64 R34, c[0x0][0x348] ;  /* 0x0000d200ff227b82 */ /* 0x000e700000000a00 */
[----:B------:R-:W1:Y:S08]  /*3c90*/  LDC.64 R14, c[0x0][0x888] ;  /* 0x00022200ff0e7b82 */ /* 0x000e700000000a00 */
[----:B------:R-:W1:Y:S08]  /*3ca0*/  LDC.64 R18, c[0x0][0xb10] ;  /* 0x0002c400ff127b82 */ /* 0x000e700000000a00 */
[----:B------:R-:W1:Y:S08]  /*3cb0*/  LDC.64 R6, c[0x0][0xb18] ;  /* 0x0002c600ff067b82 */ /* 0x000e700000000a00 */
[----:B------:R-:W1:Y:S08]  /*3cc0*/  LDC.64 R4, c[0x0][0xb28] ;  /* 0x0002ca00ff047b82 */ /* 0x000e700000000a00 */
[----:B------:R-:W1:Y:S08]  /*3cd0*/  LDC.64 R16, c[0x0][0x890] ;  /* 0x00022400ff107b82 */ /* 0x000e700000000a00 */
[----:B--234-:R-:W1:Y:S02]  /*3ce0*/  LDC R23, c[0x0][0x374] ;  /* 0x0000dd00ff177b82 */ /* 0x01ce640000000800 */
.L_x_83:
[C---:B------:R-:W-:Y:S02]  /*3cf0*/  LEA R0, R32.reuse, UR4, 0x3 ;  /* 0x0000000420007c11 */ /* 0x040fe4000f8e18ff */
[----:B------:R-:W-:Y:S02]  /*3d00*/  SHF.L.U32 R2, R31, 0x1f, RZ ;  /* 0x0000001f1f027819 */ /* 0x000fe400000006ff */
[----:B------:R-:W-:Y:S02]  /*3d10*/  LEA R24, R32, UR4, 0x4 ;  /* 0x0000000420187c11 */ /* 0x000fe4000f8e20ff */
[----:B--2---:R-:W2:Y:S02]  /*3d20*/  SYNCS.PHASECHK.TRANS64.TRYWAIT P0, [R0+URZ+0x70], R2 ;  /* 0x00007002000075a7 */ /* 0x004ea400080011ff */
[----:B--2---:R-:W-:Y:S05]  /*3d30*/  @!P0 BRA `(.L_x_73) ;  /* 0x0000005400b88947 */ /* 0x004fea0003800000 */
.L_x_159:
[----:B------:R-:W-:Y:S01]  /*3d40*/  ISETP.GE.AND P0, PT, R40, 0x1, PT ;  /* 0x000000012800780c */ /* 0x000fe20003f06270 */
[----:B------:R-:W3:Y:S01]  /*3d50*/  LDS.128 R24, [R24+0x100] ;  /* 0x0001000018187984 */ /* 0x000ee20000000c00 */
[----:B--2---:R-:W-:Y:S01]  /*3d60*/  VIADD R0, R0, 0x80 ;  /* 0x0000008000007836 */ /* 0x004fe20000000000 */
[----:B------:R-:W-:Y:S01]  /*3d70*/  @!PT LDS RZ, [RZ] ;  /* 0x00000000fffff984 */ /* 0x000fe20000000800 */
[----:B------:R-:W-:Y:S01]  /*3d80*/  @!PT LDS RZ, [RZ] ;  /* 0x00000000fffff984 */ /* 0x000fe20000000800 */
[----:B------:R-:W-:Y:S01]  /*3d90*/  @!PT LDS RZ, [RZ] ;  /* 0x00000000fffff984 */ /* 0x000fe20000000800 */
[----:B------:R-:W-:Y:S01]  /*3da0*/  @!PT LDS RZ, [RZ] ;  /* 0x00000000fffff984 */ /* 0x000fe20000000800 */
[----:B------:R2:W-:Y:S06]  /*3db0*/  MEMBAR.ALL.CTA ;  /* 0x0000000000007992 */ /* 0x0005ec0000008000 */
[----:B--2---:R-:W2:Y:S01]  /*3dc0*/  FENCE.VIEW.ASYNC.S ;  /* 0x00000000000073c6 */ /* 0x004ea20000000000 */
[----:B------:R-:W-:Y:S04]  /*3dd0*/  PRMT R0, RZ, 0x654, R0 ;  /* 0x00000654ff007816 */ /* 0x000fe80000000000 */
[----:B--2---:R2:W-:Y:S01]  /*3de0*/  SYNCS.ARRIVE.TRANS64.RED.A1T0 RZ, [R0+URZ], RZ ;  /* 0x000000ff00ff79a7 */ /* 0x0045e200081004ff */
[----:B---3--:R-:W-:Y:S11]  /*3df0*/  LOP3.LUT P3, RZ, R26, 0x1, RZ, 0xc0, !PT ;  /* 0x000000011aff7812 */ /* 0x008ff6000786c0ff */
[----:B------:R-:W-:Y:S02]  /*3e00*/  @!UPT UIADD3 URZ, UPT, UPT, URZ, URZ, URZ ;  /* 0x000000fffffff290 */ /* 0x000fe4000fffe0ff */
[----:B------:R-:W-:Y:S02]  /*3e10*/  @P3 MOV R11, R24 ;  /* 0x00000018000b3202 */ /* 0x000fe40000000f00 */
[----:B------:R-:W-:Y:S01]  /*3e20*/  @P3 LOP3.LUT R10, R25, 0xffff, RZ, 0xc0, !PT ;  /* 0x0000ffff190a3812 */ /* 0x000fe200078ec0ff */
[----:B--2---:R-:W-:Y:S06]  /*3e30*/  @!P0 BRA `(.L_x_74) ;  /* 0x0000000000a48947 */ /* 0x004fec0003800000 */
[-C--:B-1----:R-:W-:Y:S01]  /*3e40*/  IMAD.HI.U32 R0, R23, R7.reuse, RZ ;  /* 0x0000000717007227 */ /* 0x082fe200078e00ff */
[----:B------:R-:W-:Y:S02]  /*3e50*/  ISETP.NE.AND P0, PT, R6, 0x1, PT ;  /* 0x000000010600780c */ /* 0x000fe40003f05270 */
[----:B------:R-:W-:Y:S01]  /*3e60*/  ISETP.NE.AND P2, PT, R40, 0x1, PT ;  /* 0x000000012800780c */ /* 0x000fe20003f45270 */
[----:B------:R-:W-:Y:S01]  /*3e70*/  IMAD.HI.U32 R9, R28, R18, RZ ;  /* 0x000000121c097227 */ /* 0x000fe200078e00ff */
[----:B------:R-:W-:Y:S02]  /*3e80*/  SHF.R.U32.HI R0, RZ, R22, R0 ;  /* 0x00000016ff007219 */ /* 0x000fe40000011600 */
[----:B------:R-:W-:Y:S01]  /*3e90*/  ISETP.NE.AND P4, PT, R3, 0x1, PT ;  /* 0x000000010300780c */ /* 0x000fe20003f85270 */
[----:B------:R-:W-:Y:S01]  /*3ea0*/  IMAD.HI.U32 R13, R10, R7, RZ ;  /* 0x000000070a0d7227 */ /* 0x000fe200078e00ff */
[----:B------:R-:W-:Y:S02]  /*3eb0*/  SHF.R.U32.HI R9, RZ, R19, R9 ;  /* 0x00000013ff097219 */ /* 0x000fe40000011609 */
[----:B------:R-:W-:Y:S01]  /*3ec0*/  SEL R0, R23, R0, !P0 ;  /* 0x0000000017007207 */ /* 0x000fe20004000000 */
[----:B------:R-:W-:Y:S01]  /*3ed0*/  IMAD.HI.U32 R12, R11, R18, RZ ;  /* 0x000000120b0c7227 */ /* 0x000fe200078e00ff */
[----:B------:R-:W-:Y:S03]  /*3ee0*/  SEL R9, R28, R9, !P4 ;  /* 0x000000091c097207 */ /* 0x000fe60006000000 */
[-C--:B------:R-:W-:Y:S01]  /*3ef0*/  IMAD.HI.U32 R8, R0, R4.reuse, RZ ;  /* 0x0000000400087227 */ /* 0x080fe200078e00ff */
[----:B------:R-:W-:Y:S03]  /*3f00*/  SHF.R.U32.HI R12, RZ, R19, R12 ;  /* 0x00000013ff0c7219 */ /* 0x000fe6000001160c */
[----:B------:R-:W-:Y:S01]  /*3f10*/  IMAD.HI.U32 R2, R9, R4, RZ ;  /* 0x0000000409027227 */ /* 0x000fe200078e00ff */
[-C--:B------:R-:W-:Y:S02]  /*3f20*/  @P2 SHF.R.U32.HI R0, RZ, R5.reuse, R8 ;  /* 0x00000005ff002219 */ /* 0x080fe40000011608 */
[----:B------:R-:W-:Y:S02]  /*3f30*/  SHF.R.U32.HI R8, RZ, R22, R13 ;  /* 0x00000016ff087219 */ /* 0x000fe4000001160d */
[----:B------:R-:W-:Y:S01]  /*3f40*/  @P2 SHF.R.U32.HI R9, RZ, R5, R2 ;  /* 0x00000005ff092219 */ /* 0x000fe20000011602 */
[----:B------:R-:W-:Y:S01]  /*3f50*/  IMAD R0, R40, R0, RZ ;  /* 0x0000000028007224 */ /* 0x000fe200078e02ff */
[----:B------:R-:W-:Y:S02]  /*3f60*/  SEL R8, R10, R8, !P0 ;  /* 0x000000080a087207 */ /* 0x000fe40004000000 */
[----:B------:R-:W-:Y:S01]  /*3f70*/  SEL R2, R11, R12, !P4 ;  /* 0x0000000c0b027207 */ /* 0x000fe20006000000 */
[----:B------:R-:W-:Y:S01]  /*3f80*/  IMAD R12, R40, R9, RZ ;  /* 0x00000009280c7224 */ /* 0x000fe200078e02ff */
[C---:B------:R-:W-:Y:S01]  /*3f90*/  ISETP.GE.AND P0, PT, R8.reuse, R0, PT ;  /* 0x000000000800720c */ /* 0x040fe20003f06270 */
[----:B------:R-:W-:Y:S03]  /*3fa0*/  IMAD.HI.U32 R0, R8, R4, RZ ;  /* 0x0000000408007227 */ /* 0x000fe600078e00ff */
[----:B------:R-:W-:Y:S02]  /*3fb0*/  ISETP.GE.OR P0, PT, R2, R12, P0 ;  /* 0x0000000c0200720c */ /* 0x000fe40000706670 */
[-C--:B------:R-:W-:Y:S04]  /*3fc0*/  SHF.R.U32.HI R0, RZ, R5.reuse, R0 ;  /* 0x00000005ff007219 */ /* 0x080fe80000011600 */
[----:B------:R-:W-:Y:S05]  /*3fd0*/  SEL R13, R8, R0, !P2 ;  /* 0x00000000080d7207 */ /* 0x000fea0005000000 */
[----:B------:R-:W-:Y:S02]  /*3fe0*/  IMAD.MOV R12, RZ, RZ, -R13 ;  /* 0x000000ffff0c7224 */ /* 0x000fe400078e0a0d */
[----:B------:R-:W-:Y:S04]  /*3ff0*/  @!P0 IMAD.HI.U32 R0, R2, R4, RZ ;  /* 0x0000000402008227 */ /* 0x000fe800078e00ff */
[----:B------:R-:W-:Y:S01]  /*4000*/  IMAD R12, R40, R12, R8 ;  /* 0x0000000c280c7224 */ /* 0x000fe200078e0208 */
[----:B------:R-:W-:Y:S04]  /*4010*/  @!P0 SHF.R.U32.HI R0, RZ, R5, R0 ;  /* 0x00000005ff008219 */ /* 0x000fe80000011600 */
[----:B------:R-:W-:Y:S04]  /*4020*/  @!P0 SEL R0, R2, R0, !P2 ;  /* 0x0000000002008207 */ /* 0x000fe80005000000 */
[----:B------:R-:W-:Y:S01]  /*4030*/  @!P0 IADD3 R13, PT, PT, R13, -R0, RZ ;  /* 0x800000000d0d8210 */ /* 0x000fe20007ffe0ff */
[----:B------:R-:W-:Y:S01]  /*4040*/  @!P0 IMAD R0, R9, R12, R0 ;  /* 0x0000000c09008224 */ /* 0x000fe200078e0200 */
[----:B------:R-:W-:Y:S01]  /*4050*/  IADD3 R9, PT, PT, -R8, RZ, RZ ;  /* 0x000000ff08097210 */ /* 0x000fe20007ffe1ff */
[--C-:B------:R-:W-:Y:S02]  /*4060*/  IMAD.MOV R12, RZ, RZ, -R2.reuse ;  /* 0x000000ffff0c7224 */ /* 0x100fe400078e0a02 */
[----:B------:R-:W-:Y:S02]  /*4070*/  @!P0 IMAD R8, R13, R40, R2 ;  /* 0x000000280d088224 */ /* 0x000fe400078e0202 */
[----:B------:R-:W-:Y:S02]  /*4080*/  @!P0 IMAD.MOV.U32 R2, RZ, RZ, R0 ;  /* 0x000000ffff028224 */ /* 0x000fe400078e0000 */
[----:B------:R-:W-:Y:S02]  /*4090*/  IMAD R11, R3, R12, R11 ;  /* 0x0000000c030b7224 */ /* 0x000fe400078e020b */
[----:B------:R-:W-:Y:S02]  /*40a0*/  IMAD R10, R6, R9, R10 ;  /* 0x00000009060a7224 */ /* 0x000fe400078e020a */
[----:B------:R-:W-:Y:S02]  /*40b0*/  IMAD R11, R2, R3, R11 ;  /* 0x00000003020b7224 */ /* 0x000fe400078e020b */
[----:B------:R-:W-:Y:S02]  /*40c0*/  IMAD R10, R8, R6, R10 ;  /* 0x00000006080a7224 */ /* 0x000fe400078e020a */
.L_x_74:
[----:B------:R-:W-:Y:S05]  /*40d0*/  BRA.U UP0, `(.L_x_75) ;  /* 0x0000000100107547 */ /* 0x000fea000b800000 */
[----:B------:R-:W-:Y:S04]  /*40e0*/  MOV R2, UR7 ;  /* 0x0000000700027c02 */ /* 0x000fe80008000f00 */
[----:B------:R-:W-:Y:S04]  /*40f0*/  SHF.L.U32 R2, R2, 0x1f, RZ ;  /* 0x0000001f02027819 */ /* 0x000fe800000006ff */
[----:B------:R-:W2:Y:S02]  /*4100*/  SYNCS.PHASECHK.TRANS64.TRYWAIT P0, [UR4+0x68], R2 ;  /* 0x00006802ff0075a7 */ /* 0x000ea40008001104 */
[----:B--2---:R-:W-:Y:S05]  /*4110*/  @!P0 BRA `(.L_x_76) ;  /* 0x0000005000d48947 */ /* 0x004fea0003800000 */
.L_x_75:
[----:B-1----:R-:W-:Y:S02]  /*4120*/  ISETP.NE.U32.AND P0, PT, R16, RZ, PT ;  /* 0x000000ff1000720c */ /* 0x002fe40003f05070 */
[----:B------:R-:W-:Y:S02]  /*4130*/  R2UR UR35, R21 ;  /* 0x00000000152372ca */ /* 0x000fe400000e0000 */
[----:B------:R-:W-:Y:S02]  /*4140*/  R2UR UR34, R20 ;  /* 0x00000000142272ca */ /* 0x000fe400000e0000 */
[----:B------:R-:W-:Y:S02]  /*4150*/  ISETP.NE.AND.EX P0, PT, R17, RZ, PT, P0 ;  /* 0x000000ff1100720c */ /* 0x000fe40003f05300 */
[----:B------:R-:W-:Y:S02]  /*4160*/  ISETP.NE.U32.AND P2, PT, R16, RZ, PT ;  /* 0x000000ff1000720c */ /* 0x000fe40003f45070 */
[----:B------:R-:W-:Y:S02]  /*4170*/  SHF.L.U32 R20, R33, 0x1f, RZ ;  /* 0x0000001f21147819 */ /* 0x000fe400000006ff */
[----:B------:R-:W-:Y:S03]  /*4180*/  ISETP.NE.AND.EX P2, PT, R17, RZ, PT, P2 ;  /* 0x000000ff1100720c */ /* 0x000fe60003f45320 */
[----:B------:R-:W-:Y:S02]  /*4190*/  USHF.L.U32 UR35, UR35, 0x7, URZ ;  /* 0x0000000723237899 */ /* 0x000fe400080006ff */
[----:B------:R-:W-:Y:S02]  /*41a0*/  USHF.L.U32 UR34, UR34, 0x7, URZ ;  /* 0x0000000722227899 */ /* 0x000fe400080006ff */
[----:B------:R-:W-:Y:S10]  /*41b0*/  @!P0 BRA `(.L_x_77) ;  /* 0x00000000002c8947 */ /* 0x000ff40003800000 */
[----:B------:R-:W-:Y:S01]  /*41c0*/  ISETP.NE.U32.AND P0, PT, R14, RZ, PT ;  /* 0x000000ff0e00720c */ /* 0x000fe20003f05070 */
[----:B------:R-:W-:Y:S03]  /*41d0*/  IMAD.MOV.U32 R88, RZ, RZ, 0x1 ;  /* 0x00000001ff587424 */ /* 0x000fe600078e00ff */
[----:B------:R-:W-:Y:S11]  /*41e0*/  ISETP.NE.AND.EX P0, PT, R15, RZ, PT, P0 ;  /* 0x000000ff0f00720c */ /* 0x000ff60003f05300 */
[----:B------:R-:W-:Y:S02]  /*41f0*/  @!UPT UIADD3 URZ, UPT, UPT, URZ, URZ, URZ ;  /* 0x000000fffffff290 */ /* 0x000fe4000fffe0ff */
[----:B------:R-:W1:Y:S01]  /*4200*/  @P0 LDC.64 R8, c[0x0][0x888] ;  /* 0x00022200ff080b82 */ /* 0x000e620000000a00 */
[----:B--2---:R-:W-:Y:S04]  /*4210*/  @P0 IMAD R0, R16, UR36, RZ ;  /* 0x0000002410000c24 */ /* 0x004fe8000f8e02ff */
[----:B-1----:R-:W-:Y:S04]  /*4220*/  @P0 IMAD.WIDE R8, R0, 0x4, R8 ;  /* 0x0000000400080825 */ /* 0x002fe800078e0208 */
[----:B------:R-:W-:Y:S01]  /*4230*/  HFMA2 R0, -RZ, RZ, 0, 5.9604644775390625e-08 ;  /* 0x00000001ff007431 */ /* 0x000fe200000001ff */
[----:B-----5:R1:W5:Y:S04]  /*4240*/  @P0 LDG.E R49, desc[UR46][R8.64] ;  /* 0x0000002e08310981 */ /* 0x020368000c1e1900 */
[----:B------:R-:W-:Y:S01]  /*4250*/  @!P0 PRMT R88, R0, 0x7610, R88 ;  /* 0x0000761000588816 */ /* 0x000fe20000000058 */
[----:B-1----:R-:W3:Y:S06]  /*4260*/  @!P0 LDC R49, c[0x0][0x880] ;  /* 0x00022000ff318b82 */ /* 0x002eec0000000800 */
.L_x_77:
[----:B---3-5:R-:W-:Y:S01]  /*4270*/  @!P2 FSETP.EQ.AND P0, PT, R49, RZ, PT ;  /* 0x000000ff3100a20b */ /* 0x028fe20003f02000 */
[----:B------:R-:W-:Y:S01]  /*4280*/  @!UPT UIADD3 URZ, UPT, UPT, URZ, URZ, URZ ;  /* 0x000000fffffff290 */ /* 0x000fe2000fffe0ff */
[----:B------:R-:W-:Y:S11]  /*4290*/  @!P2 BRA `(.L_x_78) ;  /* 0x000000000018a947 */ /* 0x000ff60003800000 */
[----:B------:R-:W-:Y:S02]  /*42a0*/  LOP3.LUT P2, RZ, R88, 0xff, RZ, 0xc0, !PT ;  /* 0x000000ff58ff7812 */ /* 0x000fe4000784c0ff */
[----:B------:R-:W-:Y:S04]  /*42b0*/  ISETP.NE.U32.AND P0, PT, R14, RZ, PT ;  /* 0x000000ff0e00720c */ /* 0x000fe80003f05070 */
[----:B------:R-:W-:Y:S04]  /*42c0*/  ISETP.NE.AND.EX P0, PT, R15, RZ, PT, P0 ;  /* 0x000000ff0f00720c */ /* 0x000fe80003f05300 */
[----:B------:R-:W-:Y:S03]  /*42d0*/  PLOP3.LUT P0, PT, P0, PT, PT, 0x8, 0x80 ;  /* 0x000000000080781c */ /* 0x000fe6000070e170 */
[----:B------:R-:W-:Y:S11]  /*42e0*/  @P2 FSETP.EQ.AND P0, PT, R49, RZ, PT ;  /* 0x000000ff3100220b */ /* 0x000ff60003f02000 */
[----:B------:R-:W-:Y:S02]  /*42f0*/  @!UPT UIADD3 URZ, UPT, UPT, URZ, URZ, URZ ;  /* 0x000000fffffff290 */ /* 0x000fe4000fffe0ff */
.L_x_78:
[----:B------:R-:W1:Y:S01]  /*4300*/  SYNCS.PHASECHK.TRANS64.TRYWAIT P2, [UR4+0x40], R20 ;  /* 0x00004014ff0075a7 */ /* 0x000e620008041104 */
[----:B------:R-:W-:Y:S04]  /*4310*/  ELECT P4, URZ, PT ;  /* 0x0000000000ff782f */ /* 0x000fe80003880000 */
[----:B------:R-:W-:Y:S11]  /*4320*/  PLOP3.LUT P4, PT, P0, P4, PT, 0xf2, 0x2f ;  /* 0x00000000002f781c */ /* 0x000ff60000789e72 */
[----:B------:R-:W-:Y:S02]  /*4330*/  @!UPT UIADD3 URZ, UPT, UPT, URZ, URZ, URZ ;  /* 0x000000fffffff290 */ /* 0x000fe4000fffe0ff */
[----:B------:R-:W-:Y:S05]  /*4340*/  @!P4 IADD3 R8, P0, PT, R34, 0x580, RZ ;  /* 0x000005802208c810 */ /* 0x000fea0007f1e0ff */
[----:B--2---:R-:W-:Y:S01]  /*4350*/  @!P4 IMAD.X R2, RZ, RZ, R35, P0 ;  /* 0x000000ffff02c224 */ /* 0x004fe200000e0623 */
[----:B-1----:R-:W-:Y:S07]  /*4360*/  @!P2 BRA `(.L_x_79) ;  /* 0x000000500058a947 */ /* 0x002fee0003800000 */
.L_x_162:
[----:B------:R-:W-:Y:S01]  /*4370*/  @!P4 R2UR UR8, R8 ;  /* 0x000000000808c2ca */ /* 0x000fe200000e0000 */
[----:B------:R-:W-:Y:S01]  /*4380*/  VOTEU.ALL UP0, P4 ;  /* 0x0000000000ff7886 */ /* 0x000fe20002000000 */
[----:B------:R-:W-:Y:S01]  /*4390*/  @!P4 R2UR UR6, R2 ;  /* 0x000000000206c2ca */ /* 0x000fe200000e0000 */
[----:B-1----:R-:W-:Y:S01]  /*43a0*/  @!P4 IMAD.MOV.U32 R0, RZ, RZ, 0x2000 ;  /* 0x00002000ff00c424 */ /* 0x002fe200078e00ff */
[----:B------:R-:W-:Y:S02]  /*43b0*/  UMOV UR9, 0x10000000 ;  /* 0x1000000000097882 */ /* 0x000fe40000000000 */
[----:B------:R-:W-:Y:S01]  /*43c0*/  @!UP0 UIADD3 UR32, UPT, UPT, UR4, 0x200, URZ ;  /* 0x0000020004208890 */ /* 0x000fe2000fffe0ff */
[----:B------:R-:W-:Y:S06]  /*43d0*/  VOTEU.ALL UP0, P4 ;  /* 0x0000000000ff7886 */ /* 0x000fec0002000000 */
[----:B------:R-:W-:Y:S01]  /*43e0*/  IMAD.U32 R8, RZ, RZ, UR8 ;  /* 0x00000008ff087e24 */ /* 0x000fe2000f8e00ff */
[----:B------:R-:W-:Y:S01]  /*43f0*/  UMOV UR8, 0x0 ;  /* 0x0000000000087882 */ /* 0x000fe20000000000 */
[----:B------:R-:W-:Y:S01]  /*4400*/  IMAD.U32 R9, RZ, RZ, UR6 ;  /* 0x00000006ff097e24 */ /* 0x000fe2000f8e00ff */
[----:B------:R-:W-:Y:S02]  /*4410*/  UPRMT UR6, UR37, 0x654, UR33 ;  /* 0x0000065425067896 */ /* 0x000fe40008000021 */
[----:B------:R-:W-:Y:S02]  /*4420*/  @!P4 R2UR UR10, R8 ;  /* 0x00000000080ac2ca */ /* 0x000fe400000e0000 */
[----:B------:R-:W-:Y:S02]  /*4430*/  @!P4 R2UR UR11, R9 ;  /* 0x00000000090bc2ca */ /* 0x000fe400000e0000 */
[----:B------:R-:W-:Y:S05]  /*4440*/  @!P4 IADD3 R8, P0, PT, R34, 0x580, RZ ;  /* 0x000005802208c810 */ /* 0x000fea0007f1e0ff */
[----:B------:R-:W-:Y:S06]  /*4450*/  @!P4 IMAD.X R2, RZ, RZ, R35, P0 ;  /* 0x000000ffff02c224 */ /* 0x000fec00000e0623 */
[----:B------:R1:W-:Y:S01]  /*4460*/  @!UP0 UTMALDG.3D [UR32], [UR10], desc[UR8] ;  /* 0x000008200a0085b4 */ /* 0x0003e20008011000 */
[----:B------:R1:W-:Y:S01]  /*4470*/  @!P4 SYNCS.ARRIVE.TRANS64.RED.A0TR RZ, [UR4+0x20], R0 ;  /* 0x00002000ffffc9a7 */ /* 0x0003e20008300404 */
[----:B------:R-:W-:Y:S01]  /*4480*/  SYNCS.ARRIVE.TRANS64.RED.A1T0 RZ, [UR6], RZ ;  /* 0x000000ffffff79a7 */ /* 0x000fe20008100406 */
[----:B------:R-:W2:Y:S02]  /*4490*/  SYNCS.PHASECHK.TRANS64.TRYWAIT P2, [UR4+0x48], R20 ;  /* 0x00004814ff0075a7 */ /* 0x000ea40008041104 */
[----:B-12---:R-:W-:Y:S05]  /*44a0*/  @!P2 BRA `(.L_x_80) ;  /* 0x000000500020a947 */ /* 0x006fea0003800000 */
.L_x_164:
[----:B------:R-:W-:Y:S01]  /*44b0*/  @!P4 R2UR UR8, R8 ;  /* 0x000000000808c2ca */ /* 0x000fe200000e0000 */
[----:B------:R-:W-:Y:S01]  /*44c0*/  VOTEU.ALL UP0, P4 ;  /* 0x0000000000ff7886 */ /* 0x000fe20002000000 */
[----:B------:R-:W-:Y:S01]  /*44d0*/  @!P4 R2UR UR6, R2 ;  /* 0x000000000206c2ca */ /* 0x000fe200000e0000 */
[----:B-1----:R-:W-:Y:S01]  /*44e0*/  @!P4 IMAD.MOV.U32 R0, RZ, RZ, 0x2000 ;  /* 0x00002000ff00c424 */ /* 0x002fe200078e00ff */
[----:B------:R-:W-:Y:S01]  /*44f0*/  UMOV UR9, 0x10000000 ;  /* 0x1000000000097882 */ /* 0x000fe20000000000 */
[----:B------:R-:W-:Y:S01]  /*4500*/  UMOV UR27, UR35 ;  /* 0x00000023001b7c82 */ /* 0x000fe20008000000 */
[----:B------:R-:W-:Y:S02]  /*4510*/  @!UP0 UIADD3 UR26, UPT, UPT, UR34, 0x20, URZ ;  /* 0x00000020221a8890 */ /* 0x000fe4000fffe0ff */
[----:B------:R-:W-:Y:S01]  /*4520*/  @!UP0 UIADD3 UR24, UPT, UPT, UR4, 0x2200, URZ ;  /* 0x0000220004188890 */ /* 0x000fe2000fffe0ff */
[----:B------:R-:W-:Y:S01]  /*4530*/  VOTEU.ALL UP0, P4 ;  /* 0x0000000000ff7886 */ /* 0x000fe20002000000 */
[----:B------:R-:W-:Y:S03]  /*4540*/  UMOV UR28, UR36 ;  /* 0x00000024001c7c82 */ /* 0x000fe60008000000 */
        /* <DEDUP_REMOVED lines=13> */
.L_x_166:
[----:B------:R-:W2:Y:S01]  /*4620*/  LDC.64 R12, c[0x0][0xb18] ;  /* 0x0002c600ff0c7b82 */ /* 0x000ea20000000a00 */
[----:B------:R-:W-:Y:S01]  /*4630*/  @!P4 R2UR UR6, R2 ;  /* 0x000000000206c2ca */ /* 0x000fe200000e0000 */
[----:B------:R-:W-:Y:S01]  /*4640*/  VOTEU.ALL UP0, P4 ;  /* 0x0000000000ff7886 */ /* 0x000fe20002000000 */
[----:B------:R-:W-:Y:S01]  /*4650*/  @!P4 R2UR UR8, R8 ;  /* 0x000000000808c2ca */ /* 0x000fe200000e0000 */
[----:B-1----:R-:W-:Y:S01]  /*4660*/  @!P4 IMAD.MOV.U32 R0, RZ, RZ, 0x2000 ;  /* 0x00002000ff00c424 */ /* 0x002fe200078e00ff */
[----:B------:R-:W-:Y:S03]  /*4670*/  UMOV UR9, 0x10000000 ;  /* 0x1000000000097882 */ /* 0x000fe60000000000 */
[----:B------:R-:W1:Y:S01]  /*4680*/  @!P1 LDC R2, c[0x0][0xb0c] ;  /* 0x0002c300ff029b82 */ /* 0x000e620000000800 */
[----:B------:R-:W-:Y:S01]  /*4690*/  @!UP0 UIADD3 UR18, UPT, UPT, UR34, 0x40, URZ ;  /* 0x0000004022128890 */ /* 0x000fe2000fffe0ff */
[----:B------:R-:W-:Y:S01]  /*46a0*/  @P3 SHF.R.U32.HI R30, RZ, 0x10, R25 ;  /* 0x00000010ff1e3819 */ /* 0x000fe20000011619 */
[----:B------:R-:W-:Y:S01]  /*46b0*/  @!UP0 UIADD3 UR16, UPT, UPT, UR4, 0x4200, URZ ;  /* 0x0000420004108890 */ /* 0x000fe2000fffe0ff */
[----:B------:R-:W-:Y:S01]  /*46c0*/  VIADD R32, R32, 0x1 ;  /* 0x0000000120207836 */ /* 0x000fe20000000000 */
[----:B------:R-:W-:Y:S01]  /*46d0*/  VOTEU.ALL UP0, P4 ;  /* 0x0000000000ff7886 */ /* 0x000fe20002000000 */
[----:B------:R-:W-:Y:S01]  /*46e0*/  UMOV UR19, UR35 ;  /* 0x0000002300137c82 */ /* 0x000fe20008000000 */
[----:B------:R-:W-:Y:S01]  /*46f0*/  UMOV UR20, UR36 ;  /* 0x0000002400147c82 */ /* 0x000fe20008000000 */
[----:B------:R-:W-:Y:S01]  /*4700*/  IMAD.U32 R9, RZ, RZ, UR6 ;  /* 0x00000006ff097e24 */ /* 0x000fe2000f8e00ff */
[----:B------:R-:W-:Y:S01]  /*4710*/  UPRMT UR6, UR37, 0x654, UR17 ;  /* 0x0000065425067896 */ /* 0x000fe20008000011 */
[----:B------:R-:W-:Y:S01]  /*4720*/  IMAD.U32 R8, RZ, RZ, UR8 ;  /* 0x00000008ff087e24 */ /* 0x000fe2000f8e00ff */
[----:B------:R-:W-:Y:S02]  /*4730*/  UMOV UR8, 0x0 ;  /* 0x0000000000087882 */ /* 0x000fe40000000000 */
[----:B------:R-:W-:Y:S02]  /*4740*/  @!P4 R2UR UR11, R9 ;  /* 0x00000000090bc2ca */ /* 0x000fe400000e0000 */
[----:B------:R-:W-:Y:S02]  /*4750*/  @!P4 R2UR UR10, R8 ;  /* 0x00000000080ac2ca */ /* 0x000fe400000e0000 */
[----:B------:R-:W3:Y:S11]  /*4760*/  LDC.64 R8, c[0x0][0xb10] ;  /* 0x0002c400ff087b82 */ /* 0x000ef60000000a00 */
[----:B------:R4:W-:Y:S01]  /*4770*/  @!UP0 UTMALDG.3D [UR16], [UR10], desc[UR8] ;  /* 0x000008100a0085b4 */ /* 0x0009e20008011000 */
[----:B------:R5:W-:Y:S01]  /*4780*/  @!P4 SYNCS.ARRIVE.TRANS64.RED.A0TR RZ, [UR4+0x30], R0 ;  /* 0x00003000ffffc9a7 */ /* 0x000be20008300404 */
[C---:B---3--:R-:W-:Y:S01]  /*4790*/  @!P1 IMAD.HI.U32 R8, R11.reuse, R8, RZ ;  /* 0x000000080b089227 */ /* 0x048fe200078e00ff */
[----:B--2---:R-:W-:Y:S02]  /*47a0*/  @!P1 ISETP.NE.AND P0, PT, R12, 0x1, PT ;  /* 0x000000010c00980c */ /* 0x004fe40003f05270 */
[----:B-1----:R-:W-:Y:S01]  /*47b0*/  @!P1 ISETP.NE.AND P2, PT, R2, 0x1, PT ;  /* 0x000000010200980c */ /* 0x002fe20003f45270 */
[----:B------:R-:W-:Y:S01]  /*47c0*/  SYNCS.ARRIVE.TRANS64.RED.A1T0 RZ, [UR6], RZ ;  /* 0x000000ffffff79a7 */ /* 0x000fe20008100406 */
[C---:B------:R-:W-:Y:S01]  /*47d0*/  @!P1 IMAD.HI.U32 R13, R10.reuse, R13, RZ ;  /* 0x0000000d0a0d9227 */ /* 0x040fe200078e00ff */
[----:B------:R-:W-:Y:S04]  /*47e0*/  @!P1 SHF.R.U32.HI R8, RZ, R9, R8 ;  /* 0x00000009ff089219 */ /* 0x000fe80000011608 */
[----:B------:R-:W-:Y:S01]  /*47f0*/  @!P1 SEL R8, R11, R8, !P2 ;  /* 0x000000080b089207 */ /* 0x000fe20005000000 */
[----:B------:R-:W1:Y:S01]  /*4800*/  SYNCS.PHASECHK.TRANS64.TRYWAIT P5, [UR4+0x58], R20 ;  /* 0x00005814ff0075a7 */ /* 0x000e6200080a1104 */
[----:B-----5:R-:W2:Y:S02]  /*4810*/  @!P1 LDC R0, c[0x0][0xb20] ;  /* 0x0002c800ff009b82 */ /* 0x020ea40000000800 */
[----:B--2---:R-:W-:Y:S04]  /*4820*/  @!P1 SHF.R.U32.HI R0, RZ, R0, R13 ;  /* 0x00000000ff009219 */ /* 0x004fe8000001160d */
[----:B------:R-:W-:Y:S05]  /*4830*/  @!P1 SEL R9, R10, R0, !P0 ;  /* 0x000000000a099207 */ /* 0x000fea0004000000 */
[----:B------:R-:W-:Y:S02]  /*4840*/  @!P1 IMAD.IADD R0, R9, 0x1, -R8 ;  /* 0x0000000109009824 */ /* 0x000fe400078e0a08 */
[----:B------:R-:W-:Y:S02]  /*4850*/  @!P1 IMAD.IADD R8, R8, 0x1, -R9 ;  /* 0x0000000108089824 */ /* 0x000fe400078e0a09 */
[----:B------:R-:W-:Y:S02]  /*4860*/  @!P1 IMAD R11, R0, R2, R11 ;  /* 0x00000002000b9224 */ /* 0x000fe400078e020b */
[----:B------:R-:W-:Y:S01]  /*4870*/  @!P1 IMAD R10, R8, R12, R10 ;  /* 0x0000000c080a9224 */ /* 0x000fe200078e020a */
[----:B-1--4-:R-:W-:Y:S06]  /*4880*/  @!P5 BRA `(.L_x_82) ;  /* 0x0000004c0058d947 */ /* 0x012fec0003800000 */
.L_x_168:
[----:B------:R-:W-:Y:S01]  /*4890*/  @!P4 IADD3 R2, P0, PT, R34, 0x580, RZ ;  /* 0x000005802202c810 */ /* 0x000fe20007f1e0ff */
[----:B------:R-:W-:Y:S01]  /*48a0*/  VOTEU.ALL UP0, P4 ;  /* 0x0000000000ff7886 */ /* 0x000fe20002000000 */
[----:B------:R-:W-:Y:S01]  /*48b0*/  UMOV UR18, 0x0 ;  /* 0x0000000000127882 */ /* 0x000fe20000000000 */
[----:B------:R-:W-:Y:S01]  /*48c0*/  UMOV UR19, 0x10000000 ;  /* 0x1000000000137882 */ /* 0x000fe20000000000 */
[----:B------:R-:W-:Y:S01]  /*48d0*/  @!P4 R2UR UR8, R2 ;  /* 0x000000000208c2ca */ /* 0x000fe200000e0000 */
[----:B-1----:R-:W-:Y:S01]  /*48e0*/  @!P4 IMAD.X R0, RZ, RZ, R35, P0 ;  /* 0x000000ffff00c224 */ /* 0x002fe200000e0623 */
[----:B------:R-:W-:Y:S01]  /*48f0*/  @!UP0 UIADD3 UR10, UPT, UPT, UR34, 0x60, URZ ;  /* 0x00000060220a8890 */ /* 0x000fe2000fffe0ff */
[----:B------:R-:W-:Y:S01]  /*4900*/  ISETP.NE.AND P0, PT, R32, 0x2, PT ;  /* 0x000000022000780c */ /* 0x000fe20003f05270 */
[----:B------:R-:W-:Y:S01]  /*4910*/  @!UP0 UIADD3 UR9, UPT, UPT, UR4, 0x38, URZ ;  /* 0x0000003804098890 */ /* 0x000fe2000fffe0ff */
[----:B------:R-:W-:Y:S01]  /*4920*/  LOP3.LUT R33, R33, 0x1, RZ, 0x3c, !PT ;  /* 0x0000000121217812 */ /* 0x000fe200078e3cff */
[----:B------:R-:W-:Y:S01]  /*4930*/  UMOV UR11, UR35 ;  /* 0x00000023000b7c82 */ /* 0x000fe20008000000 */
[----:B------:R-:W-:Y:S01]  /*4940*/  @!P4 R2UR UR6, R0 ;  /* 0x000000000006c2ca */ /* 0x000fe200000e0000 */
[----:B------:R-:W-:Y:S01]  /*4950*/  UMOV UR12, UR36 ;  /* 0x00000024000c7c82 */ /* 0x000fe20008000000 */
[----:B------:R-:W-:Y:S01]  /*4960*/  @P3 R2UR UR36, R30 ;  /* 0x000000001e2432ca */ /* 0x000fe200000e0000 */
[----:B------:R-:W-:Y:S01]  /*4970*/  IMAD.IADD R20, R10, 0x1, R86 ;  /* 0x000000010a147824 */ /* 0x000fe200078e0256 */
[----:B------:R-:W-:Y:S01]  /*4980*/  SEL R0, RZ, 0x1, P0 ;  /* 0x00000001ff007807 */ /* 0x000fe20000000000 */
[----:B------:R-:W-:Y:S01]  /*4990*/  IMAD.IADD R21, R11, 0x1, R87 ;  /* 0x000000010b157824 */ /* 0x000fe200078e0257 */
[----:B------:R-:W-:Y:S01]  /*49a0*/  SEL R32, R32, RZ, P0 ;  /* 0x000000ff20207207 */ /* 0x000fe20000000000 */
[----:B------:R-:W-:Y:S01]  /*49b0*/  IMAD.U32 R8, RZ, RZ, UR8 ;  /* 0x00000008ff087e24 */ /* 0x000fe2000f8e00ff */
[----:B------:R-:W-:Y:S01]  /*49c0*/  @!UP0 UIADD3 UR8, UPT, UPT, UR4, 0x6200, URZ ;  /* 0x0000620004088890 */ /* 0x000fe2000fffe0ff */
[----:B------:R-:W-:Y:S01]  /*49d0*/  LOP3.LUT R31, R31, R0, RZ, 0x3c, !PT ;  /* 0x000000001f1f7212 */ /* 0x000fe200078e3cff */
[----:B------:R-:W-:Y:S02]  /*49e0*/  VOTEU.ALL UP0, P4 ;  /* 0x0000000000ff7886 */ /* 0x000fe40002000000 */
[----:B------:R-:W-:Y:S01]  /*49f0*/  @!P4 R2UR UR14, R8 ;  /* 0x00000000080ec2ca */ /* 0x000fe200000e0000 */
[----:B------:R-:W-:Y:S05]  /*4a00*/  IMAD.U32 R9, RZ, RZ, UR6 ;  /* 0x00000006ff097e24 */ /* 0x000fea000f8e00ff */
[----:B------:R-:W-:Y:S11]  /*4a10*/  @!P4 R2UR UR15, R9 ;  /* 0x00000000090fc2ca */ /* 0x000ff600000e0000 */
[----:B------:R-:W-:Y:S02]  /*4a20*/  @!UPT UIADD3 URZ, UPT, UPT, URZ, URZ, URZ ;  /* 0x000000fffffff290 */ /* 0x000fe4000fffe0ff */
[----:B------:R2:W-:Y:S01]  /*4a30*/  @!UP0 UTMALDG.3D [UR8], [UR14], desc[UR18] ;  /* 0x000012080e0085b4 */ /* 0x0005e20008011000 */
[----:B------:R2:W-:Y:S01]  /*4a40*/  @!P4 SYNCS.ARRIVE.TRANS64.RED.A0TR RZ, [UR4+0x38], R29 ;  /* 0x0000381dffffc9a7 */ /* 0x0005e20008300404 */
[----:B------:R-:W-:Y:S01]  /*4a50*/  UPLOP3.LUT UP0, UPT, UPT, UPT, UPT, 0x80, 0x8 ;  /* 0x000000000008789c */ /* 0x000fe20003f0f070 */
[----:B------:R-:W-:Y:S01]  /*4a60*/  SYNCS.ARRIVE.TRANS64.RED.A1T0 RZ, [UR5], RZ ;  /* 0x000000ffffff79a7 */ /* 0x000fe20008100405 */
[----:B------:R-:W-:Y:S09]  /*4a70*/  @P3 BRA `(.L_x_83) ;  /* 0xfffffff0009c3947 */ /* 0x000ff2000383ffff */
[----:B------:R-:W-:-:S04]  /*4a80*/  SHF.L.U32 R2, R33, 0x1f, RZ ;  /* 0x0000001f21027819 */ /* 0x000fc800000006ff */
[----:B------:R-:W1:Y:S02]  /*4a90*/  SYNCS.PHASECHK.TRANS64.TRYWAIT P0, [UR4+0x40], R2 ;  /* 0x00004002ff0075a7 */ /* 0x000e640008001104 */
[----:B-1----:R-:W-:Y:S05]  /*4aa0*/  @!P0 BRA `(.L_x_84) ;  /* 0x0000004800e88947 */ /* 0x002fea0003800000 */
.L_x_170:
[----:B------:R-:W3:Y:S02]  /*4ab0*/  SYNCS.PHASECHK.TRANS64.TRYWAIT P0, [UR4+0x48], R2 ;  /* 0x00004802ff0075a7 */ /* 0x000ee40008001104 */
[----:B---3--:R-:W-:Y:S05]  /*4ac0*/  @!P0 BRA `(.L_x_85) ;  /* 0x0000004800f88947 */ /* 0x008fea0003800000 */
.L_x_172:
[----:B------:R-:W3:Y:S02]  /*4ad0*/  SYNCS.PHASECHK.TRANS64.TRYWAIT P0, [UR4+0x50], R2 ;  /* 0x00005002ff0075a7 */ /* 0x000ee40008001104 */
[----:B---3--:R-:W-:Y:S05]  /*4ae0*/  @!P0 BRA `(.L_x_86) ;  /* 0x0000004c00088947 */ /* 0x008fea0003800000 */
.L_x_174:
[----:B-1----:R-:W-:-:S07]  /*4af0*/  MOV R0, UR4 ;  /* 0x0000000400007c02 */ /* 0x002fce0008000f00 */
.L_x_87:
[----:B-1----:R-:W-:-:S04]  /*4b00*/  SHF.L.U32 R2, R33, 0x1f, RZ ;  /* 0x0000001f21027819 */ /* 0x002fc800000006ff */
[----:B------:R1:W3:Y:S03]  /*4b10*/  SYNCS.PHASECHK.TRANS64.TRYWAIT P0, [R0+URZ+0x58], R2 ;  /* 0x00005802000075a7 */ /* 0x0002e600080011ff */
[----:B---3--:R-:W-:Y:S05]  /*4b20*/  @!P0 NANOSLEEP.SYNCS 0x989680 ;  /* 0x009896800000895d */ /* 0x008fea0003900000 */
[----:B------:R-:W3:Y:S02]  /*4b30*/  @!P0 SYNCS.PHASECHK.TRANS64 P0, [R0+URZ+0x58], R2 ;  /* 0x00005802000085a7 */ /* 0x000ee400080010ff */
[----:B--23--:R-:W-:Y:S05]  /*4b40*/  @P0 EXIT ;  /* 0x000000000000094d */ /* 0x00cfea0003800000 */
[----:B------:R-:W-:Y:S05]  /*4b50*/  BRA `(.L_x_87) ;  /* 0xfffffffc00e87947 */ /* 0x000fea000383ffff */
.L_x_72:
[----:B------:R-:W-:-:S06]  /*4b60*/  UISETP.GE.AND UP0, UPT, UR5, 0x4, UPT ;  /* 0x000000040500788c */ /* 0x000fcc000bf06270 */
[----:B------:R-:W-:-:S13]  /*4b70*/  PLOP3.LUT P0, PT, PT, PT, UP0, 0x80, 0x8 ;  /* 0x000000000008781c */ /* 0x000fda0003f0f008 */
[----:B------:R-:W-:Y:S05]  /*4b80*/  @!P0 EXIT ;  /* 0x000000000000894d */ /* 0x000fea0003800000 */
[----:B------:R-:W-:Y:S01]  /*4b90*/  BAR.SYNC.DEFER_BLOCKING 0x6, 0xa0 ;  /* 0x0182800000007b1d */ /* 0x000fe20000010000 */
[C---:B------:R-:W-:Y:S01]  /*4ba0*/  IMAD.SHL.U32 R2, R101.reuse, 0x20, RZ ;  /* 0x0000002065027824 */ /* 0x040fe200078e00ff */
[C---:B------:R-:W-:Y:S01]  /*4bb0*/  SHF.L.U32 R46, R101.reuse, 0x10, RZ ;  /* 0x00000010652e7819 */ /* 0x040fe200000006ff */
[C---:B------:R-:W-:Y:S01]  /*4bc0*/  IMAD.SHL.U32 R100, R101.reuse, 0x4, RZ ;  /* 0x0000000465647824 */ /* 0x040fe200078e00ff */
[C---:B------:R-:W-:Y:S01]  /*4bd0*/  LOP3.LUT R102, R101.reuse, 0x60, RZ, 0xc0, !PT ;  /* 0x0000006065667812 */ /* 0x040fe200078ec0ff */
[----:B------:R-:W-:Y:S01]  /*4be0*/  HFMA2 R97, -RZ, RZ, 0, 5.9604644775390625e-08 ;  /* 0x00000001ff617431 */ /* 0x000fe200000001ff */
[----:B------:R-:W-:Y:S02]  /*4bf0*/  UMOV UR48, 0x400 ;  /* 0x0000040000307882 */ /* 0x000fe40000000000 */
[----:B------:R-:W1:Y:S01]  /*4c00*/  LDC R91, c[0x0][0x370] ;  /* 0x0000dc00ff5b7b82 */ /* 0x000e620000000800 */
[----:B------:R-:W-:Y:S01]  /*4c10*/  ULEA UR48, UR37, UR48, 0x18 ;  /* 0x0000003025307291 */ /* 0x000fe2000f8ec0ff */
[----:B------:R-:W-:Y:S01]  /*4c20*/  LOP3.LUT R3, R2, 0xc0, RZ, 0xc0, !PT ;  /* 0x000000c002037812 */ /* 0x000fe200078ec0ff */
[----:B------:R-:W-:Y:S01]  /*4c30*/  HFMA2 R95, -RZ, RZ, 0, 0 ;  /* 0x00000000ff5f7431 */ /* 0x000fe200000001ff */
[----:B------:R-:W-:Y:S01]  /*4c40*/  LOP3.LUT R99, R101, 0x2, RZ, 0xc0, !PT ;  /* 0x0000000265637812 */ /* 0x000fe200078ec0ff */
[----:B------:R-:W-:Y:S01]  /*4c50*/  UIADD3 UR4, UPT, UPT, UR48, 0x200, URZ ;  /* 0x0000020030047890 */ /* 0x000fe2000fffe0ff */
[----:B------:R-:W-:Y:S01]  /*4c60*/  LOP3.LUT R100, R3, 0x18, R100, 0xf8, !PT ;  /* 0x0000001803647812 */ /* 0x000fe200078ef864 */
[----:B------:R-:W-:Y:S01]  /*4c70*/  IMAD.MOV.U32 R45, RZ, RZ, RZ ;  /* 0x000000ffff2d7224 */ /* 0x000fe200078e00ff */
[----:B------:R-:W2:Y:S01]  /*4c80*/  LDC R42, c[0x0][0xb0c] ;  /* 0x0002c300ff2a7b82 */ /* 0x000ea20000000800 */
[----:B------:R-:W-:Y:S01]  /*4c90*/  LOP3.LUT R46, R46, 0x600000, RZ, 0xc0, !PT ;  /* 0x006000002e2e7812 */ /* 0x000fe200078ec0ff */
[----:B------:R-:W-:Y:S01]  /*4ca0*/  IMAD.MOV.U32 R105, RZ, RZ, RZ ;  /* 0x000000ffff697224 */ /* 0x000fe200078e00ff */
[----:B------:R-:W-:Y:S01]  /*4cb0*/  LOP3.LUT R100, R100, 0xf20, R2, 0xf8, !PT ;  /* 0x00000f2064647812 */ /* 0x000fe200078ef802 */
[----:B------:R-:W-:Y:S01]  /*4cc0*/  IMAD.U32 R93, RZ, RZ, UR4 ;  /* 0x00000004ff5d7e24 */ /* 0x000fe2000f8e00ff */
[----:B------:R-:W-:Y:S01]  /*4cd0*/  LOP3.LUT R101, R101, 0x4, RZ, 0xc0, !PT ;  /* 0x0000000465657812 */ /* 0x000fe200078ec0ff */
[----:B------:R-:W3:Y:S01]  /*4ce0*/  LDCU.64 UR52, c[0x0][0x348] ;  /* 0x00006900ff3477ac */ /* 0x000ee20008000a00 */
[----:B------:R-:W-:Y:S01]  /*4cf0*/  MOV R96, RZ ;  /* 0x000000ff00607202 */ /* 0x000fe20000000f00 */
[----:B------:R-:W4:Y:S01]  /*4d00*/  LDC R89, c[0x0][0xb20] ;  /* 0x0002c800ff597b82 */ /* 0x000f220000000800 */
[----:B------:R-:W3:Y:S01]  /*4d10*/  LDS R0, [UR48+0x120] ;  /* 0x00012030ff007984 */ /* 0x000ee20008000800 */
[----:B------:R-:W-:Y:S01]  /*4d20*/  IMAD R100, R100, 0x2, R93 ;  /* 0x0000000264647824 */ /* 0x000fe200078e025d */
[----:B------:R-:W1:Y:S03]  /*4d30*/  LDCU.64 UR38, c[0x0][0x888] ;  /* 0x00011100ff2677ac */ /* 0x000e660008000a00 */
[--C-:B------:R-:W-:Y:S01]  /*4d40*/  IMAD R99, R99, -0x10, R100.reuse ;  /* 0xfffffff063637824 */ /* 0x100fe200078e0264 */
[----:B------:R-:W1:Y:S01]  /*4d50*/  LDCU.64 UR44, c[0x0][0x890] ;  /* 0x00011200ff2c77ac */ /* 0x000e620008000a00 */
[----:B------:R-:W1:Y:S01]  /*4d60*/  LDC R41, c[0x0][0xb30] ;  /* 0x0002cc00ff297b82 */ /* 0x000e620000000800 */
[----:B------:R-:W-:Y:S01]  /*4d70*/  IMAD R98, R101, -0x10, R100 ;  /* 0xfffffff065627824 */ /* 0x000fe200078e0264 */
[----:B------:R-:W-:Y:S01]  /*4d80*/  UMOV UR49, URZ ;  /* 0x000000ff00317c82 */ /* 0x000fe20008000000 */
[----:B------:R-:W-:-:S05]  /*4d90*/  UMOV UR51, URZ ;  /* 0x000000ff00337c82 */ /* 0x000fca0008000000 */
[----:B------:R-:W1:Y:S08]  /*4da0*/  LDC.64 R84, c[0x0][0xb10] ;  /* 0x0002c400ff547b82 */ /* 0x000e700000000a00 */
[----:B------:R-:W1:Y:S08]  /*4db0*/  LDC.64 R38, c[0x0][0xb18] ;  /* 0x0002c600ff267b82 */ /* 0x000e700000000a00 */
[----:B------:R-:W1:Y:S08]  /*4dc0*/  LDC.64 R36, c[0x0][0xb28] ;  /* 0x0002ca00ff247b82 */ /* 0x000e700000000a00 */
[----:B------:R-:W1:Y:S01]  /*4dd0*/  LDC.64 R82, c[0x0][0x8b0] ;  /* 0x00022c00ff527b82 */ /* 0x000e620000000a00 */
[----:B---3--:R-:W-:-:S07]  /*4de0*/  IMAD.IADD R46, R0, 0x1, R46 ;  /* 0x00000001002e7824 */ /* 0x008fce00078e022e */
[----:B------:R-:W3:Y:S08]  /*4df0*/  LDC.64 R80, c[0x0][0x8a8] ;  /* 0x00022a00ff507b82 */ /* 0x000ef00000000a00 */
[----:B--2-4-:R-:W1:Y:S02]  /*4e00*/  LDC R90, c[0x0][0x374] ;  /* 0x0000dd00ff5a7b82 */ /* 0x014e640000000800 */
.L_x_131:
[----:B------:R-:W-:Y:S02]  /*4e10*/  LEA R0, R105, UR48, 0x3 ;  /* 0x0000003069007c11 */ /* 0x000fe4000f8e18ff */
[----:B------:R-:W-:Y:S02]  /*4e20*/  SHF.L.U32 R2, R95, 0x1f, RZ ;  /* 0x0000001f5f027819 */ /* 0x000fe400000006ff */
[----:B-1----:R-:W-:Y:S02]  /*4e30*/  LEA R16, R105, UR48, 0x4 ;  /* 0x0000003069107c11 */ /* 0x002fe4000f8e20ff */
[----:B------:R-:W2:Y:S02]  /*4e40*/  SYNCS.PHASECHK.TRANS64.TRYWAIT P0, [R0+URZ+0x70], R2 ;  /* 0x00007002000075a7 */ /* 0x000ea400080011ff */
[----:B--23--:R-:W-:Y:S05]  /*4e50*/  @!P0 BRA `(.L_x_88) ;  /* 0x0000004800448947 */ /* 0x00cfea0003800000 */
.L_x_175:
[----:B------:R-:W4:Y:S01]  /*4e60*/  LDC.64 R10, c[0x0][0xb10] ;  /* 0x0002c400ff0a7b82 */ /* 0x000f220000000a00 */
[----:B------:R-:W3:Y:S01]  /*4e70*/  LDS.128 R16, [R16+0x100] ;  /* 0x0001000010107984 */ /* 0x000ee20000000c00 */
[----:B-1----:R-:W-:Y:S01]  /*4e80*/  ISETP.NE.AND P1, PT, R41, 0x1, PT ;  /* 0x000000012900780c */ /* 0x002fe20003f25270 */
[----:B--2---:R-:W-:Y:S01]  /*4e90*/  VIADD R0, R0, 0x80 ;  /* 0x0000008000007836 */ /* 0x004fe20000000000 */
[----:B------:R-:W-:Y:S04]  /*4ea0*/  ISETP.GE.AND P0, PT, R40, 0x1, PT ;  /* 0x000000012800780c */ /* 0x000fe80003f06270 */
[----:B------:R-:W1:Y:S01]  /*4eb0*/  LDC.64 R8, c[0x0][0xb18] ;  /* 0x0002c600ff087b82 */ /* 0x000e620000000a00 */
[----:B------:R-:W-:Y:S01]  /*4ec0*/  PRMT R0, RZ, 0x654, R0 ;  /* 0x00000654ff007816 */ /* 0x000fe20000000000 */
[----:B------:R-:W-:Y:S01]  /*4ed0*/  @!PT LDS RZ, [RZ] ;  /* 0x00000000fffff984 */ /* 0x000fe20000000800 */
[----:B------:R-:W-:Y:S01]  /*4ee0*/  @!PT LDS RZ, [RZ] ;  /* 0x00000000fffff984 */ /* 0x000fe20000000800 */
[----:B------:R-:W-:Y:S01]  /*4ef0*/  @!PT LDS RZ, [RZ] ;  /* 0x00000000fffff984 */ /* 0x000fe20000000800 */
[----:B------:R-:W-:Y:S01]  /*4f00*/  @!PT LDS RZ, [RZ] ;  /* 0x00000000fffff984 */ /* 0x000fe20000000800 */
[----:B------:R2:W-:Y:S06]  /*4f10*/  MEMBAR.ALL.CTA ;  /* 0x0000000000007992 */ /* 0x0005ec0000008000 */
[----:B--2---:R-:W2:Y:S01]  /*4f20*/  FENCE.VIEW.ASYNC.S ;  /* 0x00000000000073c6 */ /* 0x004ea20000000000 */
[----:B------:R-:W1:Y:S08]  /*4f30*/  @!P1 LDC R12, c[0x0][0xb20] ;  /* 0x0002c800ff0c9b82 */ /* 0x000e700000000800 */
[----:B------:R-:W1:Y:S01]  /*4f40*/  @!P1 LDC R7, c[0x0][0xb0c] ;  /* 0x0002c300ff079b82 */ /* 0x000e620000000800 */
[----:B--2---:R2:W-:Y:S01]  /*4f50*/  SYNCS.ARRIVE.TRANS64.RED.A1T0 RZ, [R0+URZ], RZ ;  /* 0x000000ff00ff79a7 */ /* 0x0045e200081004ff */
[----:B---3--:R-:W-:Y:S04]  /*4f60*/  LOP3.LUT P4, RZ, R18, 0x1, RZ, 0xc0, !PT ;  /* 0x0000000112ff7812 */ /* 0x008fe8000788c0ff */
[----:B------:R-:W-:Y:S09]  /*4f70*/  P2R R103, PR, RZ, 0x10 ;  /* 0x00000010ff677803 */ /* 0x000ff20000000000 */
[----:B------:R-:W-:Y:S02]  /*4f80*/  @P4 MOV R44, R16 ;  /* 0x00000010002c4202 */ /* 0x000fe40000000f00 */
[----:B------:R-:W-:Y:S01]  /*4f90*/  @P4 LOP3.LUT R43, R17, 0xffff, RZ, 0xc0, !PT ;  /* 0x0000ffff112b4812 */ /* 0x000fe200078ec0ff */
[----:B--2-4-:R-:W-:Y:S06]  /*4fa0*/  @!P0 BRA `(.L_x_89) ;  /* 0x0000000000a48947 */ /* 0x014fec0003800000 */
[----:B------:R-:W-:Y:S01]  /*4fb0*/  IMAD.HI.U32 R0, R90, R39, RZ ;  /* 0x000000275a007227 */ /* 0x000fe200078e00ff */
[----:B------:R-:W-:Y:S02]  /*4fc0*/  ISETP.NE.AND P0, PT, R38, 0x1, PT ;  /* 0x000000012600780c */ /* 0x000fe40003f05270 */
[----:B------:R-:W-:Y:S01]  /*4fd0*/  ISETP.NE.AND P2, PT, R40, 0x1, PT ;  /* 0x000000012800780c */ /* 0x000fe20003f45270 */
[----:B------:R-:W-:Y:S01]  /*4fe0*/  IMAD.HI.U32 R4, R91, R84, RZ ;  /* 0x000000545b047227 */ /* 0x000fe200078e00ff */
[----:B------:R-:W-:Y:S02]  /*4ff0*/  SHF.R.U32.HI R0, RZ, R89, R0 ;  /* 0x00000059ff007219 */ /* 0x000fe40000011600 */
[----:B------:R-:W-:Y:S01]  /*5000*/  ISETP.NE.AND P3, PT, R42, 0x1, PT ;  /* 0x000000012a00780c */ /* 0x000fe20003f65270 */
[----:B------:R-:W-:Y:S01]  /*5010*/  IMAD.HI.U32 R6, R43, R39, RZ ;  /* 0x000000272b067227 */ /* 0x000fe200078e00ff */
[-C--:B------:R-:W-:Y:S02]  /*5020*/  SHF.R.U32.HI R4, RZ, R85.reuse, R4 ;  /* 0x00000055ff047219 */ /* 0x080fe40000011604 */
[----:B------:R-:W-:Y:S01]  /*5030*/  SEL R0, R90, R0, !P0 ;  /* 0x000000005a007207 */ /* 0x000fe20004000000 */
[----:B------:R-:W-:Y:S01]  /*5040*/  IMAD.HI.U32 R5, R44, R84, RZ ;  /* 0x000000542c057227 */ /* 0x000fe200078e00ff */
[----:B------:R-:W-:Y:S03]  /*5050*/  SEL R4, R91, R4, !P3 ;  /* 0x000000045b047207 */ /* 0x000fe60005800000 */
[-C--:B------:R-:W-:Y:S01]  /*5060*/  IMAD.HI.U32 R3, R0, R36.reuse, RZ ;  /* 0x0000002400037227 */ /* 0x080fe200078e00ff */
[----:B------:R-:W-:Y:S03]  /*5070*/  SHF.R.U32.HI R5, RZ, R85, R5 ;  /* 0x00000055ff057219 */ /* 0x000fe60000011605 */
[----:B------:R-:W-:Y:S01]  /*5080*/  IMAD.HI.U32 R2, R4, R36, RZ ;  /* 0x0000002404027227 */ /* 0x000fe200078e00ff */
[----:B------:R-:W-:Y:S02]  /*5090*/  @P2 SHF.R.U32.HI R0, RZ, R37, R3 ;  /* 0x00000025ff002219 */ /* 0x000fe40000011603 */
[----:B------:R-:W-:Y:S02]  /*50a0*/  SHF.R.U32.HI R3, RZ, R89, R6 ;  /* 0x00000059ff037219 */ /* 0x000fe40000011606 */
[----:B------:R-:W-:Y:S01]  /*50b0*/  @P2 SHF.R.U32.HI R4, RZ, R37, R2 ;  /* 0x00000025ff042219 */ /* 0x000fe20000011602 */
[----:B------:R-:W-:Y:S01]  /*50c0*/  IMAD R0, R40, R0, RZ ;  /* 0x0000000028007224 */ /* 0x000fe200078e02ff */
[----:B------:R-:W-:Y:S02]  /*50d0*/  SEL R3, R43, R3, !P0 ;  /* 0x000000032b037207 */ /* 0x000fe40004000000 */
[----:B------:R-:W-:Y:S01]  /*50e0*/  SEL R2, R44, R5, !P3 ;  /* 0x000000052c027207 */ /* 0x000fe20005800000 */
[----:B------:R-:W-:Y:S01]  /*50f0*/  IMAD R5, R40, R4, RZ ;  /* 0x0000000428057224 */ /* 0x000fe200078e02ff */
[C---:B------:R-:W-:Y:S01]  /*5100*/  ISETP.GE.AND P0, PT, R3.reuse, R0, PT ;  /* 0x000000000300720c */ /* 0x040fe20003f06270 */
[C---:B------:R-:W-:Y:S03]  /*5110*/  IMAD.HI.U32 R0, R3.reuse, R36, RZ ;  /* 0x0000002403007227 */ /* 0x040fe600078e00ff */
[C---:B------:R-:W-:Y:S02]  /*5120*/  ISETP.GE.OR P0, PT, R2.reuse, R5, P0 ;  /* 0x000000050200720c */ /* 0x040fe40000706670 */
[----:B------:R-:W-:Y:S04]  /*5130*/  SHF.R.U32.HI R0, RZ, R37, R0 ;  /* 0x00000025ff007219 */ /* 0x000fe80000011600 */
[C---:B------:R-:W-:Y:S05]  /*5140*/  SEL R6, R3.reuse, R0, !P2 ;  /* 0x0000000003067207 */ /* 0x040fea0005000000 */
        /* <DEDUP_REMOVED lines=14> */
[----:B------:R-:W-:Y:S07]  /*5230*/  IMAD R43, R3, R38, R43 ;  /* 0x00000026032b7224 */ /* 0x000fee00078e022b */
.L_x_89:
[----:B-1----:R-:W-:Y:S01]  /*5240*/  @!P1 ISETP.NE.AND P0, PT, R8, 0x1, PT ;  /* 0x000000010800980c */ /* 0x002fe20003f05270 */
[----:B------:R-:W-:Y:S01]  /*5250*/  @!P1 IMAD.HI.U32 R2, R43, R9, RZ ;  /* 0x000000092b029227 */ /* 0x000fe200078e00ff */
[----:B------:R-:W-:Y:S01]  /*5260*/  R2UR UR42, R21 ;  /* 0x00000000152a72ca */ /* 0x000fe200000e0000 */
[----:B------:R-:W-:Y:S01]  /*5270*/  BSSY.RECONVERGENT B6, `(.L_x_90) ;  /* 0x0000031000067945 */ /* 0x000fe20003800200 */
[----:B------:R-:W-:Y:S01]  /*5280*/  R2UR UR41, R20 ;  /* 0x00000000142972ca */ /* 0x000fe200000e0000 */
[C---:B------:R-:W-:Y:S01]  /*5290*/  @!P1 IMAD.HI.U32 R0, R44.reuse, R10, RZ ;  /* 0x0000000a2c009227 */ /* 0x040fe200078e00ff */
[----:B------:R-:W-:Y:S02]  /*52a0*/  @!P1 SHF.R.U32.HI R2, RZ, R12, R2 ;  /* 0x0000000cff029219 */ /* 0x000fe40000011602 */
[----:B------:R-:W-:Y:S01]  /*52b0*/  @!P1 ISETP.NE.AND P2, PT, R7, 0x1, PT ;  /* 0x000000010700980c */ /* 0x000fe20003f45270 */
[----:B------:R-:W-:Y:S01]  /*52c0*/  VIADD R105, R105, 0x1 ;  /* 0x0000000169697836 */ /* 0x000fe20000000000 */
[----:B------:R-:W-:Y:S02]  /*52d0*/  @!P1 SEL R2, R43, R2, !P0 ;  /* 0x000000022b029207 */ /* 0x000fe40004000000 */
[----:B------:R-:W-:Y:S02]  /*52e0*/  @!P1 SHF.R.U32.HI R0, RZ, R11, R0 ;  /* 0x0000000bff009219 */ /* 0x000fe40000011600 */
[----:B------:R-:W-:Y:S01]  /*52f0*/  LOP3.LUT P0, RZ, R93, 0x1b0, RZ, 0xc0, !PT ;  /* 0x000001b05dff7812 */ /* 0x000fe2000780c0ff */
[----:B------:R-:W-:Y:S01]  /*5300*/  USHF.L.U32 UR42, UR42, 0x7, URZ ;  /* 0x000000072a2a7899 */ /* 0x000fe200080006ff */
[----:B------:R-:W-:Y:S01]  /*5310*/  @!P1 SEL R3, R44, R0, !P2 ;  /* 0x000000002c039207 */ /* 0x000fe20005000000 */
[----:B------:R-:W-:Y:S01]  /*5320*/  USHF.L.U32 UR41, UR41, 0x7, URZ ;  /* 0x0000000729297899 */ /* 0x000fe200080006ff */
[----:B------:R-:W-:Y:S03]  /*5330*/  @P4 SHF.R.U32.HI R94, RZ, 0x10, R17 ;  /* 0x00000010ff5e4819 */ /* 0x000fe60000011611 */
[----:B------:R-:W-:Y:S02]  /*5340*/  @!P1 IMAD.IADD R0, R2, 0x1, -R3 ;  /* 0x0000000102009824 */ /* 0x000fe400078e0a03 */
[----:B------:R-:W-:Y:S02]  /*5350*/  @!P1 IMAD.IADD R2, R3, 0x1, -R2 ;  /* 0x0000000103029824 */ /* 0x000fe400078e0a02 */
[----:B------:R-:W-:Y:S02]  /*5360*/  @!P1 IMAD R44, R0, R7, R44 ;  /* 0x00000007002c9224 */ /* 0x000fe400078e022c */
[----:B------:R-:W-:Y:S01]  /*5370*/  @!P1 IMAD R43, R2, R8, R43 ;  /* 0x00000008022b9224 */ /* 0x000fe200078e022b */
[----:B------:R-:W-:Y:S06]  /*5380*/  @!P0 BRA `(.L_x_91) ;  /* 0x00000000007c8947 */ /* 0x000fec0003800000 */
[----:B------:R-:W1:Y:S01]  /*5390*/  LDCU.64 UR8, c[0x4][0x80] ;  /* 0x01001000ff0877ac */ /* 0x000e620008000a00 */
[----:B------:R-:W-:Y:S01]  /*53a0*/  MOV R2, 0x0 ;  /* 0x0000000000027802 */ /* 0x000fe20000000f00 */
[----:B------:R-:W-:Y:S02]  /*53b0*/  HFMA2 R12, -RZ, RZ, 0, 5.9604644775390625e-08 ;  /* 0x00000001ff0c7431 */ /* 0x000fe400000001ff */
[----:B------:R-:W-:Y:S01]  /*53c0*/  IMAD.MOV.U32 R8, RZ, RZ, 0x70 ;  /* 0x00000070ff087424 */ /* 0x000fe200078e00ff */
[----:B------:R2:W3:Y:S01]  /*53d0*/  LDC.64 R14, c[0x4][R2] ;  /* 0x01000000020e7b82 */ /* 0x0004e20000000a00 */
[----:B------:R-:W4:Y:S01]  /*53e0*/  LDCU.64 UR6, c[0x4][0x88] ;  /* 0x01001100ff0677ac */ /* 0x000f220008000a00 */
[----:B------:R-:W-:Y:S01]  /*53f0*/  IMAD.MOV.U32 R13, RZ, RZ, RZ ;  /* 0x000000ffff0d7224 */ /* 0x000fe200078e00ff */
[----:B------:R-:W2:Y:S01]  /*5400*/  LDCU.64 UR4, c[0x4][0x8] ;  /* 0x01000100ff0477ac */ /* 0x000ea20008000a00 */
[----:B-1----:R-:W-:Y:S01]  /*5410*/  MOV R5, UR9 ;  /* 0x0000000900057c02 */ /* 0x002fe20008000f00 */
[----:B------:R-:W-:Y:S01]  /*5420*/  IMAD.U32 R4, RZ, RZ, UR8 ;  /* 0x00000008ff047e24 */ /* 0x000fe2000f8e00ff */
[----:B----4-:R-:W-:Y:S01]  /*5430*/  MOV R7, UR7 ;  /* 0x0000000700077c02 */ /* 0x010fe20008000f00 */
[----:B------:R-:W-:Y:S01]  /*5440*/  IMAD.U32 R6, RZ, RZ, UR6 ;  /* 0x00000006ff067e24 */ /* 0x000fe2000f8e00ff */
[----:B--2---:R-:W-:Y:S01]  /*5450*/  MOV R11, UR5 ;  /* 0x00000005000b7c02 */ /* 0x004fe20008000f00 */
[----:B------:R-:W-:Y:S02]  /*5460*/  IMAD.U32 R10, RZ, RZ, UR4 ;  /* 0x00000004ff0a7e24 */ /* 0x000fe4000f8e00ff */
[----:B------:R-:W-:Y:S07]  /*5470*/  LEPC R20, `(.L_x_92) ;  /* 0x000000001014794e */ /* 0x000fee0000000000 */
[----:B---3-5:R-:W-:Y:S05]  /*5480*/  CALL.ABS.NOINC R14 ;  /* 0x000000000e007343 */ /* 0x028fea0003c00000 */
.L_x_92:
[----:B------:R-:W1:Y:S01]  /*5490*/  LDCU.64 UR8, c[0x4][0x80] ;  /* 0x01001000ff0877ac */ /* 0x000e620008000a00 */
[----:B------:R-:W2:Y:S01]  /*54a0*/  LDC.64 R2, c[0x4][R2] ;  /* 0x0100000002027b82 */ /* 0x000ea20000000a00 */
[----:B------:R-:W-:Y:S02]  /*54b0*/  HFMA2 R12, -RZ, RZ, 0, 5.9604644775390625e-08 ;  /* 0x00000001ff0c7431 */ /* 0x000fe400000001ff */
[----:B------:R-:W-:Y:S02]  /*54c0*/  IMAD.MOV.U32 R8, RZ, RZ, 0x70 ;  /* 0x00000070ff087424 */ /* 0x000fe400078e00ff */
[----:B------:R-:W-:Y:S01]  /*54d0*/  IMAD.MOV.U32 R13, RZ, RZ, RZ ;  /* 0x000000ffff0d7224 */ /* 0x000fe200078e00ff */
[----:B------:R-:W3:Y:S01]  /*54e0*/  LDCU.64 UR6, c[0x4][0x88] ;  /* 0x01001100ff0677ac */ /* 0x000ee20008000a00 */
[----:B------:R-:W4:Y:S01]  /*54f0*/  LDCU.64 UR4, c[0x4][0x8] ;  /* 0x01000100ff0477ac */ /* 0x000f220008000a00 */
[----:B-1----:R-:W-:Y:S02]  /*5500*/  MOV R4, UR8 ;  /* 0x0000000800047c02 */ /* 0x002fe40008000f00 */
[----:B------:R-:W-:Y:S02]  /*5510*/  MOV R5, UR9 ;  /* 0x0000000900057c02 */ /* 0x000fe40008000f00 */
[----:B---3--:R-:W-:Y:S01]  /*5520*/  MOV R7, UR7 ;  /* 0x0000000700077c02 */ /* 0x008fe20008000f00 */
[----:B------:R-:W-:Y:S01]  /*5530*/  IMAD.U32 R6, RZ, RZ, UR6 ;  /* 0x00000006ff067e24 */ /* 0x000fe2000f8e00ff */
[----:B----4-:R-:W-:Y:S01]  /*5540*/  MOV R11, UR5 ;  /* 0x00000005000b7c02 */ /* 0x010fe20008000f00 */
[----:B------:R-:W-:Y:S02]  /*5550*/  IMAD.U32 R10, RZ, RZ, UR4 ;  /* 0x00000004ff0a7e24 */ /* 0x000fe4000f8e00ff */
[----:B------:R-:W-:Y:S07]  /*5560*/  LEPC R20, `(.L_x_91) ;  /* 0x000000001014794e */ /* 0x000fee0000000000 */
[----:B--2---:R-:W-:Y:S05]  /*5570*/  CALL.ABS.NOINC R2 ;  /* 0x0000000002007343 */ /* 0x004fea0003c00000 */
.L_x_91:
[----:B------:R-:W-:Y:S05]  /*5580*/  BSYNC.RECONVERGENT B6 ;  /* 0x0000000000067941 */ /* 0x000fea0003800200 */
.L_x_90:
[----:B------:R-:W-:Y:S01]  /*5590*/  ISETP.NE.U32.AND P4, PT, R82, RZ, PT ;  /* 0x000000ff5200720c */ /* 0x000fe20003f85070 */
[----:B------:R-:W-:Y:S01]  /*55a0*/  UISETP.NE.AND UP2, UPT, UR50, URZ, UPT ;  /* 0x000000ff3200728c */ /* 0x000fe2000bf45270 */
[----:B------:R-:W-:Y:S01]  /*55b0*/  ISETP.NE.U32.AND P2, PT, RZ, UR38, PT ;  /* 0x00000026ff007c0c */ /* 0x000fe2000bf45070 */
[----:B------:R-:W-:Y:S01]  /*55c0*/  UISETP.NE.U32.AND UP1, UPT, UR44, URZ, UPT ;  /* 0x000000ff2c00728c */ /* 0x000fe2000bf25070 */
[----:B------:R-:W-:Y:S01]  /*55d0*/  ISETP.NE.AND.EX P4, PT, R83, RZ, PT, P4 ;  /* 0x000000ff5300720c */ /* 0x000fe20003f85340 */
[----:B------:R-:W-:Y:S01]  /*55e0*/  UPLOP3.LUT UP0, UPT, UPT, UPT, UPT, 0x40, 0x4 ;  /* 0x000000000004789c */ /* 0x000fe20003f0e870 */
[----:B------:R-:W-:Y:S01]  /*55f0*/  ISETP.NE.AND.EX P2, PT, RZ, UR39, PT, P2 ;  /* 0x00000027ff007c0c */ /* 0x000fe2000bf45320 */
[----:B------:R-:W-:Y:S01]  /*5600*/  UISETP.NE.AND.EX UP1, UPT, UR45, URZ, UPT, UP1 ;  /* 0x000000ff2d00728c */ /* 0x000fe2000bf25310 */
[----:B------:R-:W-:Y:S04]  /*5610*/  PLOP3.LUT P1, PT, PT, PT, UP2, 0x80, 0x8 ;  /* 0x000000000008781c */ /* 0x000fe80003f2f028 */
[----:B------:R-:W-:Y:S06]  /*5620*/  @UP2 UPLOP3.LUT UP0, UPT, UPT, UPT, UP1, 0x80, 0x8 ;  /* 0x000000000008289c */ /* 0x000fec0003f0f010 */
[----:B------:R-:W-:Y:S01]  /*5630*/  PLOP3.LUT P0, PT, PT, PT, UP0, 0x80, 0x8 ;  /* 0x000000000008781c */ /* 0x000fe20003f0f008 */
[----:B------:R-:W-:Y:S01]  /*5640*/  @!UPT UIADD3 URZ, UPT, UPT, URZ, URZ, URZ ;  /* 0x000000fffffff290 */ /* 0x000fe2000fffe0ff */
[----:B------:R-:W-:Y:S11]  /*5650*/  BRA.U !UP1, `(.L_x_93) ;  /* 0x0000000109387547 */ /* 0x000ff6000b800000 */
[----:B------:R-:W-:Y:S01]  /*5660*/  UISETP.NE.U32.AND UP0, UPT, UR38, URZ, UPT ;  /* 0x000000ff2600728c */ /* 0x000fe2000bf05070 */
[----:B------:R-:W-:Y:S02]  /*5670*/  HFMA2 R0, -RZ, RZ, 0, 5.9604644775390625e-08 ;  /* 0x00000001ff007431 */ /* 0x000fe400000001ff */
[----:B------:R-:W-:Y:S01]  /*5680*/  IMAD.MOV.U32 R88, RZ, RZ, 0x1 ;  /* 0x00000001ff587424 */ /* 0x000fe200078e00ff */
[----:B------:R-:W-:Y:S06]  /*5690*/  UISETP.NE.AND.EX UP0, UPT, UR39, URZ, UPT, UP0 ;  /* 0x000000ff2700728c */ /* 0x000fec000bf05300 */
[----:B------:R-:W-:Y:S05]  /*56a0*/  PLOP3.LUT P3, PT, PT, PT, UP0, 0x80, 0x8 ;  /* 0x000000000008781c */ /* 0x000fea0003f6f008 */
[----:B------:R-:W1:Y:S01]  /*56b0*/  @UP0 LDCU.64 UR6, c[0x0][0x888] ;  /* 0x00011100ff0607ac */ /* 0x000e620008000a00 */
[----:B------:R-:W-:Y:S07]  /*56c0*/  @UP0 UIMAD UR4, UR36, UR44, URZ ;  /* 0x0000002c240402a4 */ /* 0x000fee000f8e02ff */
[----:B------:R-:W-:Y:S01]  /*56d0*/  @!P3 PRMT R88, R0, 0x7610, R88 ;  /* 0x000076100058b816 */ /* 0x000fe20000000058 */
[----:B-1----:R-:W-:Y:S03]  /*56e0*/  @UP0 UIMAD.WIDE UR6, UR4, 0x4, UR6 ;  /* 0x00000004040608a5 */ /* 0x002fe6000f8e0206 */
[----:B------:R-:W1:Y:S03]  /*56f0*/  @!UP0 LDCU UR4, c[0x0][0x880] ;  /* 0x00011000ff0487ac */ /* 0x000e660008000800 */
[----:B------:R-:W-:Y:S01]  /*5700*/  IMAD.U32 R2, RZ, RZ, UR6 ;  /* 0x00000006ff027e24 */ /* 0x000fe2000f8e00ff */
[----:B------:R-:W-:Y:S05]  /*5710*/  MOV R3, UR7 ;  /* 0x0000000700037c02 */ /* 0x000fea0008000f00 */
[----:B-----5:R2:W5:Y:S02]  /*5720*/  @P3 LDG.E R49, desc[UR46][R2.64] ;  /* 0x0000002e02313981 */ /* 0x020564000c1e1900 */
[----:B-12---:R-:W-:Y:S02]  /*5730*/  @!P3 IMAD.U32 R49, RZ, RZ, UR4 ;  /* 0x00000004ff31be24 */ /* 0x006fe4000f8e00ff */
.L_x_93:
[----:B------:R-:W-:Y:S05]  /*5740*/  @!P4 BRA `(.L_x_94) ;  /* 0x000000000020c947 */ /* 0x000fea0003800000 */
[----:B------:R-:W-:Y:S04]  /*5750*/  ISETP.NE.U32.AND P3, PT, R80, RZ, PT ;  /* 0x000000ff5000720c */ /* 0x000fe80003f65070 */
[----:B------:R-:W-:Y:S11]  /*5760*/  ISETP.NE.AND.EX P3, PT, R81, RZ, PT, P3 ;  /* 0x000000ff5100720c */ /* 0x000ff60003f65330 */
[----:B------:R-:W-:Y:S02]  /*5770*/  @!UPT UIADD3 URZ, UPT, UPT, URZ, URZ, URZ ;  /* 0x000000fffffff290 */ /* 0x000fe4000fffe0ff */
[----:B------:R-:W1:Y:S01]  /*5780*/  @P3 LDC.64 R2, c[0x0][0x8a8] ;  /* 0x00022a00ff023b82 */ /* 0x000e620000000a00 */
[----:B------:R-:W-:Y:S04]  /*5790*/  @P3 IMAD R0, R82, UR36, RZ ;  /* 0x0000002452003c24 */ /* 0x000fe8000f8e02ff */
[----:B-1----:R-:W-:Y:S05]  /*57a0*/  @P3 IMAD.WIDE R2, R0, 0x4, R2 ;  /* 0x0000000400023825 */ /* 0x002fea00078e0202 */
[----:B-----5:R1:W5:Y:S02]  /*57b0*/  @P3 LDG.E R47, desc[UR46][R2.64] ;  /* 0x0000002e022f3981 */ /* 0x020364000c1e1900 */
[----:B-1----:R-:W2:Y:S02]  /*57c0*/  @!P3 LDC R47, c[0x0][0x8a0] ;  /* 0x00022800ff2fbb82 */ /* 0x002ea40000000800 */
.L_x_94:
[----:B-----5:R-:W-:Y:S01]  /*57d0*/  FSETP.NEU.AND P3, PT, R49, RZ, PT ;  /* 0x000000ff3100720b */ /* 0x020fe20003f6d000 */
[----:B------:R-:W-:Y:S01]  /*57e0*/  BSSY B1, `(.L_x_95) ;  /* 0x0000039000017945 */ /* 0x000fe20003800000 */
[----:B------:R-:W-:Y:S01]  /*57f0*/  SEL R3, RZ, 0xffffffff, P2 ;  /* 0xffffffffff037807 */ /* 0x000fe20001000000 */
[----:B------:R-:W-:Y:S01]  /*5800*/  IMAD.MOV.U32 R66, RZ, RZ, 0x1 ;  /* 0x00000001ff427424 */ /* 0x000fe200078e00ff */
[----:B------:R-:W-:Y:S01]  /*5810*/  @P1 LOP3.LUT P2, RZ, R88, 0xff, RZ, 0xc0, !PT ;  /* 0x000000ff58ff1812 */ /* 0x000fe2000784c0ff */
[----:B------:R-:W-:Y:S01]  /*5820*/  IMAD R48, R45, 0x80, R46 ;  /* 0x000000802d307824 */ /* 0x000fe200078e022e */
[----:B------:R-:W-:Y:S01]  /*5830*/  @P1 SEL R0, RZ, 0xffffffff, P3 ;  /* 0xffffffffff001807 */ /* 0x000fe20001800000 */
[----:B------:R-:W-:Y:S01]  /*5840*/  IMAD R106, R101, -0x10, R99 ;  /* 0xfffffff0656a7824 */ /* 0x000fe200078e0263 */
[----:B------:R-:W-:Y:S01]  /*5850*/  LOP3.LUT R97, R97, 0x1, RZ, 0x3c, !PT ;  /* 0x0000000161617812 */ /* 0x000fe200078e3cff */
[----:B------:R-:W-:Y:S01]  /*5860*/  IMAD.MOV.U32 R65, RZ, RZ, RZ ;  /* 0x000000ffff417224 */ /* 0x000fe200078e00ff */
[----:B------:R-:W-:Y:S02]  /*5870*/  @P0 SEL R0, R3, R0, !P2 ;  /* 0x0000000003000207 */ /* 0x000fe40005000000 */
[----:B------:R-:W-:Y:S02]  /*5880*/  CS2R R78, SRZ ;  /* 0x00000000004e7805 */ /* 0x000fe4000001ff00 */
[----:B------:R-:W-:Y:S02]  /*5890*/  LEA R64, R45, UR48, 0x3 ;  /* 0x000000302d407c11 */ /* 0x000fe4000f8e18ff */
[----:B------:R-:W-:Y:S02]  /*58a0*/  CS2R R76, SRZ ;  /* 0x00000000004c7805 */ /* 0x000fe4000001ff00 */
[----:B------:R-:W-:Y:S02]  /*58b0*/  @P1 LOP3.LUT R0, R0, 0x1, RZ, 0xc0, !PT ;  /* 0x0000000100001812 */ /* 0x000fe400078ec0ff */
[----:B------:R-:W-:Y:S02]  /*58c0*/  CS2R R70, SRZ ;  /* 0x0000000000467805 */ /* 0x000fe4000001ff00 */
[----:B------:R-:W-:Y:S02]  /*58d0*/  PLOP3.LUT P2, PT, PT, PT, UP1, 0x80, 0x8 ;  /* 0x000000000008781c */ /* 0x000fe40003f4f018 */
[----:B------:R-:W-:Y:S02]  /*58e0*/  CS2R R68, SRZ ;  /* 0x0000000000447805 */ /* 0x000fe4000001ff00 */
[----:B------:R-:W-:Y:S02]  /*58f0*/  ISETP.NE.U32.OR P5, PT, R0, 0x1, !P1 ;  /* 0x000000010000780c */ /* 0x000fe40004fa5470 */
[----:B------:R-:W-:Y:S02]  /*5900*/  CS2R R62, SRZ ;  /* 0x00000000003e7805 */ /* 0x000fe4000001ff00 */
[----:B------:R-:W-:Y:S02]  /*5910*/  LOP3.LUT P4, R104, R88, 0xff, RZ, 0xc0, !PT ;  /* 0x000000ff58687812 */ /* 0x000fe4000788c0ff */
[----:B------:R-:W-:Y:S02]  /*5920*/  CS2R R60, SRZ ;  /* 0x00000000003c7805 */ /* 0x000fe4000001ff00 */
[----:B------:R-:W-:Y:S02]  /*5930*/  SEL R2, RZ, 0xffffffff, P3 ;  /* 0xffffffffff027807 */ /* 0x000fe40001800000 */
[----:B------:R-:W-:Y:S02]  /*5940*/  CS2R R58, SRZ ;  /* 0x00000000003a7805 */ /* 0x000fe4000001ff00 */
[----:B------:R-:W-:Y:S02]  /*5950*/  P2R R107, PR, RZ, 0x20 ;  /* 0x00000020ff6b7803 */ /* 0x000fe40000000000 */
[----:B------:R-:W-:Y:S02]  /*5960*/  CS2R R56, SRZ ;  /* 0x0000000000387805 */ /* 0x000fe4000001ff00 */
[----:B------:R-:W-:Y:S02]  /*5970*/  @P2 SEL R2, R3, R2, !P4 ;  /* 0x0000000203022207 */ /* 0x000fe40006000000 */
[----:B------:R-:W-:Y:S02]  /*5980*/  @P5 SHF.L.U32 R0, R97, 0x1f, RZ ;  /* 0x0000001f61005819 */ /* 0x000fe400000006ff */
[----:B------:R-:W-:Y:S02]  /*5990*/  LOP3.LUT R2, R2, 0x1, RZ, 0xc0, !PT ;  /* 0x0000000102027812 */ /* 0x000fe400078ec0ff */
[----:B------:R1:W3:Y:S02]  /*59a0*/  @P5 SYNCS.PHASECHK.TRANS64.TRYWAIT P1, [UR48+0x20], R0 ;  /* 0x00002000ff0055a7 */ /* 0x0002e40008021130 */
[----:B------:R-:W-:Y:S04]  /*59b0*/  ISETP.NE.U32.AND P2, PT, R2, 0x1, PT ;  /* 0x000000010200780c */ /* 0x000fe80003f45070 */
[----:B------:R-:W-:Y:S02]  /*59c0*/  P2R R67, PR, RZ, 0x4 ;  /* 0x00000004ff437803 */ /* 0x000fe40000000000 */
[----:B-1----:R-:W-:Y:S04]  /*59d0*/  SHF.L.U32 R0, R96, 0x1f, RZ ;  /* 0x0000001f60007819 */ /* 0x002fe800000006ff */
[----:B------:R1:W4:Y:S01]  /*59e0*/  SYNCS.PHASECHK.TRANS64.TRYWAIT P0, [R64+URZ+0x90], R0 ;  /* 0x00009000400075a7 */ /* 0x00032200080011ff */
[----:B---3--:R-:W-:Y:S01]  /*59f0*/  @P5 SEL R66, RZ, 0x1, !P1 ;  /* 0x00000001ff425807 */ /* 0x008fe20004800000 */
[----:B-1----:R-:W-:Y:S06]  /*5a00*/  @!P5 BRA `(.L_x_96) ;  /* 0x000000000058d947 */ /* 0x002fec0003800000 */
[----:B------:R-:W-:Y:S01]  /*5a10*/  IMAD.MOV.U32 R79, RZ, RZ, RZ ;  /* 0x000000ffff4f7224 */ /* 0x000fe200078e00ff */
[----:B------:R-:W-:Y:S01]  /*5a20*/  ISETP.NE.AND P1, PT, R66, RZ, PT ;  /* 0x000000ff4200720c */ /* 0x000fe20003f25270 */
[----:B------:R-:W-:Y:S01]  /*5a30*/  BSSY B0, `(.L_x_97) ;  /* 0x000000c000007945 */ /* 0x000fe20003800000 */
[----:B------:R-:W-:Y:S02]  /*5a40*/  CS2R R58, SRZ ;  /* 0x00000000003a7805 */ /* 0x000fe4000001ff00 */
[----:B------:R-:W-:Y:S02]  /*5a50*/  CS2R R56, SRZ ;  /* 0x0000000000387805 */ /* 0x000fe4000001ff00 */
[----:B------:R-:W-:Y:S02]  /*5a60*/  CS2R R62, SRZ ;  /* 0x00000000003e7805 */ /* 0x000fe4000001ff00 */
[----:B------:R-:W-:Y:S02]  /*5a70*/  CS2R R60, SRZ ;  /* 0x00000000003c7805 */ /* 0x000fe4000001ff00 */
[----:B------:R-:W-:Y:S02]  /*5a80*/  CS2R R70, SRZ ;  /* 0x0000000000467805 */ /* 0x000fe4000001ff00 */
[----:B------:R-:W-:Y:S02]  /*5a90*/  CS2R R68, SRZ ;  /* 0x0000000000447805 */ /* 0x000fe4000001ff00 */
[----:B------:R-:W-:Y:S01]  /*5aa0*/  CS2R R76, SRZ ;  /* 0x00000000004c7805 */ /* 0x000fe2000001ff00 */
[----:B------:R-:W-:Y:S06]  /*5ab0*/  @P1 BRA `(.L_x_98) ;  /* 0x00000000000c1947 */ /* 0x000fec0003800000 */
[----:B------:R-:W-:Y:S04]  /*5ac0*/  SHF.L.U32 R3, R97, 0x1f, RZ ;  /* 0x0000001f61037819 */ /* 0x000fe800000006ff */
[----:B------:R-:W1:Y:S02]  /*5ad0*/  SYNCS.PHASECHK.TRANS64.TRYWAIT P1, [UR48+0x20], R3 ;  /* 0x00002003ff0075a7 */ /* 0x000e640008021130 */
[----:B-1----:R-:W-:Y:S05]  /*5ae0*/  @!P1 BRA `(.L_x_99) ;  /* 0x0000003c00349947 */ /* 0x002fea0003800000 */
.L_x_98:
[----:B------:R-:W-:Y:S05]  /*5af0*/  BSYNC B0 ;  /* 0x0000000000007941 */ /* 0x000fea0003800000 */
.L_x_97:
[----:B------:R-:W-:Y:S01]  /*5b00*/  ISETP.NE.AND P1, PT, R67, RZ, PT ;  /* 0x000000ff4300720c */ /* 0x000fe20003f25270 */
[----:B------:R-:W-:Y:S11]  /*5b10*/  HFMA2 R65, -RZ, RZ, 0, 5.9604644775390625e-08 ;  /* 0x00000001ff417431 */ /* 0x000ff600000001ff */
[----:B------:R-:W-:Y:S01]  /*5b20*/  @!UPT UIADD3 URZ, UPT, UPT, URZ, URZ, URZ ;  /* 0x000000fffffff290 */ /* 0x000fe2000fffe0ff */
[----:B------:R3:W1:Y:S04]  /*5b30*/  @P1 LDS.128 R56, [R100] ;  /* 0x0000000064381984 */ /* 0x0006680000000c00 */
[----:B------:R3:W1:Y:S04]  /*5b40*/  @P1 LDS.128 R60, [R99+0x10] ;  /* 0x00001000633c1984 */ /* 0x0006680000000c00 */
[----:B------:R3:W1:Y:S04]  /*5b50*/  @P1 LDS.128 R68, [R98+0x20] ;  /* 0x0000200062441984 */ /* 0x0006680000000c00 */
[----:B------:R3:W1:Y:S02]  /*5b60*/  @P1 LDS.128 R76, [R106+0x30] ;  /* 0x000030006a4c1984 */ /* 0x0006640000000c00 */
.L_x_96:
[----:B------:R-:W-:Y:S05]  /*5b70*/  BSYNC B1 ;  /* 0x0000000000017941 */ /* 0x000fea0003800000 */
.L_x_95:
[----:B-1----:R-:W-:Y:S04]  /*5b80*/  SHF.R.U32.HI R2, RZ, 0x15, R48 ;  /* 0x00000015ff027819 */ /* 0x002fe80000011630 */
[----:B------:R-:W-:Y:S01]  /*5b90*/  LOP3.LUT P1, RZ, R2, 0x3, R92, 0x48, !PT ;  /* 0x0000000302ff7812 */ /* 0x000fe2000782485c */
[----:B------:R-:W-:Y:S01]  /*5ba0*/  @!UPT UIADD3 URZ, UPT, UPT, URZ, URZ, URZ ;  /* 0x000000fffffff290 */ /* 0x000fe2000fffe0ff */
[----:B----4-:R-:W-:Y:S11]  /*5bb0*/  @P0 BRA `(.L_x_100) ;  /* 0x0000000000080947 */ /* 0x010ff60003800000 */
[----:B------:R-:W1:Y:S02]  /*5bc0*/  SYNCS.PHASECHK.TRANS64.TRYWAIT P0, [R64+URZ+0x90], R0 ;  /* 0x00009000400075a7 */ /* 0x000e6400080011ff */
[----:B-1----:R-:W-:Y:S05]  /*5bd0*/  @!P0 BRA `(.L_x_101) ;  /* 0x0000003c00108947 */ /* 0x002fea0003800000 */
.L_x_100:
[----:B------:R-:W-:Y:S05]  /*5be0*/  @!P1 BRA `(.L_x_102) ;  /* 0x0000000000409947 */ /* 0x000fea0003800000 */
[----:B------:R-:W4:Y:S01]  /*5bf0*/  LDCU.64 UR8, c[0x4][0x70] ;  /* 0x01000e00ff0877ac */ /* 0x000f220008000a00 */
[----:B------:R-:W-:Y:S01]  /*5c00*/  MOV R3, 0x0 ;  /* 0x0000000000037802 */ /* 0x000fe20000000f00 */
[----:B------:R-:W-:Y:S02]  /*5c10*/  HFMA2 R12, -RZ, RZ, 0, 5.9604644775390625e-08 ;  /* 0x00000001ff0c7431 */ /* 0x000fe400000001ff */
[----:B------:R-:W-:Y:S02]  /*5c20*/  IMAD.MOV.U32 R8, RZ, RZ, 0x192 ;  /* 0x00000192ff087424 */ /* 0x000fe400078e00ff */
[----:B------:R-:W-:Y:S01]  /*5c30*/  IMAD.MOV.U32 R13, RZ, RZ, RZ ;  /* 0x000000ffff0d7224 */ /* 0x000fe200078e00ff */
[----:B------:R-:W5:Y:S01]  /*5c40*/  LDCU.64 UR6, c[0x4][0x78] ;  /* 0x01000f00ff0677ac */ /* 0x000f620008000a00 */
[----:B------:R-:W1:Y:S01]  /*5c50*/  LDC.64 R2, c[0x4][R3] ;  /* 0x0100000003027b82 */ /* 0x000e620000000a00 */
[----:B------:R-:W2:Y:S01]  /*5c60*/  LDCU.64 UR4, c[0x4][0x10] ;  /* 0x01000200ff0477ac */ /* 0x000ea20008000a00 */
[----:B----4-:R-:W-:Y:S01]  /*5c70*/  MOV R5, UR9 ;  /* 0x0000000900057c02 */ /* 0x010fe20008000f00 */
[----:B------:R-:W-:Y:S01]  /*5c80*/  IMAD.U32 R4, RZ, RZ, UR8 ;  /* 0x00000008ff047e24 */ /* 0x000fe2000f8e00ff */
[----:B-----5:R-:W-:Y:S01]  /*5c90*/  MOV R7, UR7 ;  /* 0x0000000700077c02 */ /* 0x020fe20008000f00 */
[----:B------:R-:W-:Y:S01]  /*5ca0*/  IMAD.U32 R6, RZ, RZ, UR6 ;  /* 0x00000006ff067e24 */ /* 0x000fe2000f8e00ff */
[----:B--2---:R-:W-:Y:S01]  /*5cb0*/  MOV R11, UR5 ;  /* 0x00000005000b7c02 */ /* 0x004fe20008000f00 */
[----:B------:R-:W-:Y:S02]  /*5cc0*/  IMAD.U32 R10, RZ, RZ, UR4 ;  /* 0x00000004ff0a7e24 */ /* 0x000fe4000f8e00ff */
[----:B------:R-:W-:Y:S07]  /*5cd0*/  LEPC R20, `(.L_x_102) ;  /* 0x000000001014794e */ /* 0x000fee0000000000 */
[----:B-1-3--:R-:W-:Y:S05]  /*5ce0*/  CALL.ABS.NOINC R2 ;  /* 0x0000000002007343 */ /* 0x00afea0003c00000 */
.L_x_102:
[----:B------:R-:W-:Y:S05]  /*5cf0*/  WARPSYNC.ALL ;  /* 0x0000000000007948 */ /* 0x000fea0003800000 */
[----:B------:R-:W-:Y:S01]  /*5d00*/  R2UR UR4, R48 ;  /* 0x00000000300472ca */ /* 0x000fe200000e0000 */
[--C-:B------:R-:W-:Y:S01]  /*5d10*/  HADD2.F32 R50, -RZ, R56.reuse.H0_H0 ;  /* 0x20000038ff327230 */ /* 0x100fe20000004100 */
[----:B------:R-:W-:Y:S01]  /*5d20*/  ISETP.NE.AND P0, PT, R102, RZ, PT ;  /* 0x000000ff6600720c */ /* 0x000fe20003f05270 */
[----:B------:R-:W-:Y:S01]  /*5d30*/  HADD2.F32 R51, -RZ, R56.H1_H1 ;  /* 0x30000038ff337230 */ /* 0x000fe20000004100 */
[----:B------:R-:W-:Y:S01]  /*5d40*/  BSSY.RECONVERGENT B0, `(.L_x_103) ;  /* 0x0000086000007945 */ /* 0x000fe20003800200 */
[--C-:B------:R-:W-:Y:S08]  /*5d50*/  HADD2.F32 R52, -RZ, R57.reuse.H0_H0 ;  /* 0x20000039ff347230 */ /* 0x100ff00000004100 */
[----:B------:R-:W1:Y:S02]  /*5d60*/  LDTM.x32 R4, tmem[UR4] ;  /* 0x00000004000479ee */ /* 0x000e6400082c0000 */
[C---:B-12---:R-:W-:Y:S01]  /*5d70*/  FMUL R0, R47.reuse, R4 ;  /* 0x000000042f007220 */ /* 0x046fe20000400000 */
[C---:B------:R-:W-:Y:S01]  /*5d80*/  FMUL R2, R47.reuse, R5 ;  /* 0x000000052f027220 */ /* 0x040fe20000400000 */
[C---:B------:R-:W-:Y:S01]  /*5d90*/  FMUL R4, R47.reuse, R8 ;  /* 0x000000082f047220 */ /* 0x040fe20000400000 */
[----:B------:R-:W-:Y:S01]  /*5da0*/  FMUL R3, R47, R6 ;  /* 0x000000062f037220 */ /* 0x000fe20000400000 */
[C---:B------:R-:W-:Y:S01]  /*5db0*/  FFMA R0, R49.reuse, R50, R0 ;  /* 0x0000003231007223 */ /* 0x040fe20000000000 */
[----:B------:R-:W-:Y:S01]  /*5dc0*/  FFMA R2, R49, R51, R2 ;  /* 0x0000003331027223 */ /* 0x000fe20000000002 */
[C---:B------:R-:W-:Y:S01]  /*5dd0*/  FMUL R5, R47.reuse, R9 ;  /* 0x000000092f057220 */ /* 0x040fe20000400000 */
        /* <DEDUP_REMOVED lines=16> */
[----:B------:R-:W-:Y:S02]  /*5ee0*/  HADD2.F32 R32, -RZ, R57.H1_H1 ;  /* 0x30000039ff207230 */ /* 0x000fe40000004100 */
[C---:B------:R-:W-:Y:S01]  /*5ef0*/  FMUL R26, R47.reuse, R30 ;  /* 0x0000001e2f1a7220 */ /* 0x040fe20000400000 */
[----:B------:R-:W-:Y:S01]  /*5f00*/  FMUL R29, R47, R33 ;  /* 0x000000212f1d7220 */ /* 0x000fe20000400000 */
[--C-:B------:R-:W-:Y:S02]  /*5f10*/  HADD2.F32 R33, -RZ, R58.reuse.H0_H0 ;  /* 0x2000003aff217230 */ /* 0x100fe40000004100 */
[----:B------:R-:W-:Y:S01]  /*5f20*/  FFMA R3, R49, R52, R3 ;  /* 0x0000003431037223 */ /* 0x000fe20000000003 */
[C---:B------:R-:W-:Y:S01]  /*5f30*/  FMUL R7, R47.reuse, R7 ;  /* 0x000000072f077220 */ /* 0x040fe20000400000 */
[----:B------:R-:W-:Y:S01]  /*5f40*/  FMUL R30, R47, R34 ;  /* 0x000000222f1e7220 */ /* 0x000fe20000400000 */
[----:B------:R-:W-:Y:S01]  /*5f50*/  HADD2.F32 R34, -RZ, R58.H1_H1 ;  /* 0x3000003aff227230 */ /* 0x000fe20000004100 */
[----:B------:R-:W-:Y:S01]  /*5f60*/  F2FP.F16.F32.PACK_AB R52, R2, R0 ;  /* 0x000000000234723e */ /* 0x000fe200000000ff */
[--C-:B------:R-:W-:Y:S02]  /*5f70*/  HADD2.F32 R0, -RZ, R59.reuse.H0_H0 ;  /* 0x2000003bff007230 */ /* 0x100fe40000004100 */
[C---:B------:R-:W-:Y:S01]  /*5f80*/  FFMA R7, R49.reuse, R32, R7 ;  /* 0x0000002031077223 */ /* 0x040fe20000000007 */
[----:B------:R-:W-:Y:S02]  /*5f90*/  HADD2.F32 R2, -RZ, R59.H1_H1 ;  /* 0x3000003bff027230 */ /* 0x000fe40000004100 */
[C---:B------:R-:W-:Y:S01]  /*5fa0*/  FFMA R4, R49.reuse, R33, R4 ;  /* 0x0000002131047223 */ /* 0x040fe20000000004 */
[C---:B------:R-:W-:Y:S01]  /*5fb0*/  FFMA R5, R49.reuse, R34, R5 ;  /* 0x0000002231057223 */ /* 0x040fe20000000005 */
[----:B------:R-:W-:Y:S01]  /*5fc0*/  FFMA R6, R49, R0, R6 ;  /* 0x0000000031067223 */ /* 0x000fe20000000006 */
[--C-:B------:R-:W-:Y:S02]  /*5fd0*/  HADD2.F32 R0, -RZ, R60.reuse.H0_H0 ;  /* 0x2000003cff007230 */ /* 0x100fe40000004100 */
[----:B------:R-:W-:Y:S01]  /*5fe0*/  FMUL R11, R47, R11 ;  /* 0x0000000b2f0b7220 */ /* 0x000fe20000400000 */
[----:B------:R-:W-:Y:S01]  /*5ff0*/  F2FP.F16.F32.PACK_AB R53, R7, R3 ;  /* 0x000000030735723e */ /* 0x000fe200000000ff */
[--C-:B------:R-:W-:Y:S02]  /*6000*/  HADD2.F32 R3, -RZ, R61.reuse.H0_H0 ;  /* 0x2000003dff037230 */ /* 0x100fe40000004100 */
[----:B------:R-:W-:Y:S01]  /*6010*/  FMUL R15, R47, R15 ;  /* 0x0000000f2f0f7220 */ /* 0x000fe20000400000 */
[C---:B------:R-:W-:Y:S01]  /*6020*/  FFMA R11, R49.reuse, R2, R11 ;  /* 0x00000002310b7223 */ /* 0x040fe2000000000b */
[----:B------:R-:W-:Y:S02]  /*6030*/  HADD2.F32 R2, -RZ, R60.H1_H1 ;  /* 0x3000003cff027230 */ /* 0x000fe40000004100 */
[----:B------:R-:W-:Y:S01]  /*6040*/  FFMA R8, R49, R0, R8 ;  /* 0x0000000031087223 */ /* 0x000fe20000000008 */
[----:B------:R-:W-:Y:S02]  /*6050*/  HADD2.F32 R0, -RZ, R61.H1_H1 ;  /* 0x3000003dff007230 */ /* 0x000fe40000004100 */
[C---:B------:R-:W-:Y:S01]  /*6060*/  FMUL R19, R47.reuse, R19 ;  /* 0x000000132f137220 */ /* 0x040fe20000400000 */
[----:B------:R-:W-:Y:S01]  /*6070*/  FMUL R23, R47, R23 ;  /* 0x000000172f177220 */ /* 0x000fe20000400000 */
[C---:B------:R-:W-:Y:S01]  /*6080*/  FFMA R9, R49.reuse, R2, R9 ;  /* 0x0000000231097223 */ /* 0x040fe20000000009 */
[C---:B------:R-:W-:Y:S01]  /*6090*/  FFMA R10, R49.reuse, R3, R10 ;  /* 0x00000003310a7223 */ /* 0x040fe2000000000a */
[----:B------:R-:W-:Y:S01]  /*60a0*/  FFMA R15, R49, R0, R15 ;  /* 0x00000000310f7223 */ /* 0x000fe2000000000f */
[--C-:B------:R-:W-:Y:S02]  /*60b0*/  HADD2.F32 R2, -RZ, R62.reuse.H0_H0 ;  /* 0x2000003eff027230 */ /* 0x100fe40000004100 */
[----:B------:R-:W-:Y:S01]  /*60c0*/  FMUL R27, R47, R27 ;  /* 0x0000001b2f1b7220 */ /* 0x000fe20000400000 */
[----:B------:R-:W-:Y:S01]  /*60d0*/  HADD2.F32 R0, -RZ, R62.H1_H1 ;  /* 0x3000003eff007230 */ /* 0x000fe20000004100 */
[----:B------:R-:W-:Y:S01]  /*60e0*/  F2FP.F16.F32.PACK_AB R54, R5, R4 ;  /* 0x000000040536723e */ /* 0x000fe200000000ff */
[--C-:B------:R-:W-:Y:S02]  /*60f0*/  HADD2.F32 R3, -RZ, R63.reuse.H0_H0 ;  /* 0x2000003fff037230 */ /* 0x100fe40000004100 */
[C---:B------:R-:W-:Y:S01]  /*6100*/  FFMA R12, R49.reuse, R2, R12 ;  /* 0x00000002310c7223 */ /* 0x040fe2000000000c */
[--C-:B------:R-:W-:Y:S02]  /*6110*/  HADD2.F32 R2, -RZ, R68.reuse.H0_H0 ;  /* 0x20000044ff027230 */ /* 0x100fe40000004100 */
[C---:B------:R-:W-:Y:S01]  /*6120*/  FFMA R13, R49.reuse, R0, R13 ;  /* 0x00000000310d7223 */ /* 0x040fe2000000000d */
[----:B------:R-:W-:Y:S02]  /*6130*/  HADD2.F32 R0, -RZ, R63.H1_H1 ;  /* 0x3000003fff007230 */ /* 0x000fe40000004100 */
[----:B------:R-:W-:Y:S01]  /*6140*/  FFMA R14, R49, R3, R14 ;  /* 0x00000003310e7223 */ /* 0x000fe2000000000e */
[----:B------:R-:W-:Y:S01]  /*6150*/  HADD2.F32 R3, -RZ, R68.H1_H1 ;  /* 0x30000044ff037230 */ /* 0x000fe20000004100 */
[----:B------:R-:W-:Y:S01]  /*6160*/  F2FP.F16.F32.PACK_AB R55, R11, R6 ;  /* 0x000000060b37723e */ /* 0x000fe200000000ff */
[----:B------:R-:W-:Y:S01]  /*6170*/  FMUL R31, R47, R31 ;  /* 0x0000001f2f1f7220 */ /* 0x000fe20000400000 */
[C---:B------:R-:W-:Y:S01]  /*6180*/  FFMA R19, R49.reuse, R0, R19 ;  /* 0x0000000031137223 */ /* 0x040fe20000000013 */
[--C-:B------:R-:W-:Y:S02]  /*6190*/  HADD2.F32 R0, -RZ, R69.reuse.H0_H0 ;  /* 0x20000045ff007230 */ /* 0x100fe40000004100 */
[C---:B------:R-:W-:Y:S01]  /*61a0*/  FFMA R16, R49.reuse, R2, R16 ;  /* 0x0000000231107223 */ /* 0x040fe20000000010 */
[----:B------:R1:W-:Y:S01]  /*61b0*/  STS.128 [R100], R52 ;  /* 0x0000003464007388 */ /* 0x0003e20000000c00 */
[C---:B------:R-:W-:Y:S01]  /*61c0*/  FFMA R17, R49.reuse, R3, R17 ;  /* 0x0000000331117223 */ /* 0x040fe20000000011 */
[----:B------:R-:W-:Y:S02]  /*61d0*/  HADD2.F32 R2, -RZ, R69.H1_H1 ;  /* 0x30000045ff027230 */ /* 0x000fe40000004100 */
[----:B------:R-:W-:Y:S01]  /*61e0*/  FFMA R18, R49, R0, R18 ;  /* 0x0000000031127223 */ /* 0x000fe20000000012 */
[--C-:B------:R-:W-:Y:S01]  /*61f0*/  HADD2.F32 R0, -RZ, R70.reuse.H0_H0 ;  /* 0x20000046ff007230 */ /* 0x100fe20000004100 */
[----:B------:R-:W-:Y:S01]  /*6200*/  F2FP.F16.F32.PACK_AB R8, R9, R8 ;  /* 0x000000080908723e */ /* 0x000fe200000000ff */
[--C-:B------:R-:W-:Y:S02]  /*6210*/  HADD2.F32 R3, -RZ, R71.reuse.H0_H0 ;  /* 0x20000047ff037230 */ /* 0x100fe40000004100 */
[C---:B------:R-:W-:Y:S01]  /*6220*/  FFMA R23, R49.reuse, R2, R23 ;  /* 0x0000000231177223 */ /* 0x040fe20000000017 */
[----:B------:R-:W-:Y:S02]  /*6230*/  HADD2.F32 R2, -RZ, R70.H1_H1 ;  /* 0x30000046ff027230 */ /* 0x000fe40000004100 */
[----:B------:R-:W-:Y:S01]  /*6240*/  FFMA R20, R49, R0, R20 ;  /* 0x0000000031147223 */ /* 0x000fe20000000014 */
[----:B------:R-:W-:Y:S01]  /*6250*/  HADD2.F32 R0, -RZ, R71.H1_H1 ;  /* 0x30000047ff007230 */ /* 0x000fe20000004100 */
[----:B------:R-:W-:Y:S01]  /*6260*/  F2FP.F16.F32.PACK_AB R9, R15, R10 ;  /* 0x0000000a0f09723e */ /* 0x000fe200000000ff */
[----:B------:R-:W-:Y:S02]  /*6270*/  HADD2.F32 R4, -RZ, R79.H0_H0 ;  /* 0x2000004fff047230 */ /* 0x000fe40000004100 */
[C---:B------:R-:W-:Y:S01]  /*6280*/  FFMA R21, R49.reuse, R2, R21 ;  /* 0x0000000231157223 */ /* 0x040fe20000000015 */
[C---:B------:R-:W-:Y:S01]  /*6290*/  FFMA R22, R49.reuse, R3, R22 ;  /* 0x0000000331167223 */ /* 0x040fe20000000016 */
[----:B------:R-:W-:Y:S01]  /*62a0*/  FFMA R27, R49, R0, R27 ;  /* 0x00000000311b7223 */ /* 0x000fe2000000001b */
[--C-:B------:R-:W-:Y:S01]  /*62b0*/  HADD2.F32 R2, -RZ, R76.reuse.H0_H0 ;  /* 0x2000004cff027230 */ /* 0x100fe20000004100 */
[----:B------:R-:W-:Y:S01]  /*62c0*/  F2FP.F16.F32.PACK_AB R10, R13, R12 ;  /* 0x0000000c0d0a723e */ /* 0x000fe200000000ff */
[----:B------:R-:W-:Y:S01]  /*62d0*/  HADD2.F32 R0, -RZ, R76.H1_H1 ;  /* 0x3000004cff007230 */ /* 0x000fe20000004100 */
[----:B------:R-:W-:Y:S01]  /*62e0*/  F2FP.F16.F32.PACK_AB R11, R19, R14 ;  /* 0x0000000e130b723e */ /* 0x000fe200000000ff */
[--C-:B------:R-:W-:Y:S02]  /*62f0*/  HADD2.F32 R3, -RZ, R77.reuse.H0_H0 ;  /* 0x2000004dff037230 */ /* 0x100fe40000004100 */
[C---:B------:R-:W-:Y:S01]  /*6300*/  FFMA R24, R49.reuse, R2, R24 ;  /* 0x0000000231187223 */ /* 0x040fe20000000018 */
[--C-:B------:R-:W-:Y:S02]  /*6310*/  HADD2.F32 R2, -RZ, R78.reuse.H0_H0 ;  /* 0x2000004eff027230 */ /* 0x100fe40000004100 */
[C---:B------:R-:W-:Y:S01]  /*6320*/  FFMA R25, R49.reuse, R0, R25 ;  /* 0x0000000031197223 */ /* 0x040fe20000000019 */
[----:B------:R1:W-:Y:S01]  /*6330*/  STS.128 [R99+0x10], R8 ;  /* 0x0000100863007388 */ /* 0x0003e20000000c00 */
[----:B------:R-:W-:Y:S02]  /*6340*/  HADD2.F32 R0, -RZ, R77.H1_H1 ;  /* 0x3000004dff007230 */ /* 0x000fe40000004100 */
[----:B------:R-:W-:Y:S01]  /*6350*/  FFMA R26, R49, R3, R26 ;  /* 0x00000003311a7223 */ /* 0x000fe2000000001a */
[----:B------:R-:W-:Y:S01]  /*6360*/  HADD2.F32 R3, -RZ, R78.H1_H1 ;  /* 0x3000004eff037230 */ /* 0x000fe20000004100 */
[----:B------:R-:W-:Y:S01]  /*6370*/  F2FP.F16.F32.PACK_AB R16, R17, R16 ;  /* 0x000000101110723e */ /* 0x000fe200000000ff */
[----:B------:R-:W-:Y:S01]  /*6380*/  HADD2.F32 R5, -RZ, R79.H1_H1 ;  /* 0x3000004fff057230 */ /* 0x000fe20000004100 */
[----:B------:R-:W-:Y:S01]  /*6390*/  F2FP.F16.F32.PACK_AB R17, R23, R18 ;  /* 0x000000121711723e */ /* 0x000fe200000000ff */
[----:B------:R-:W-:Y:S01]  /*63a0*/  FFMA R31, R49, R0, R31 ;  /* 0x00000000311f7223 */ /* 0x000fe2000000001f */
[----:B------:R-:W-:Y:S01]  /*63b0*/  FMUL R35, R47, R35 ;  /* 0x000000232f237220 */ /* 0x000fe20000400000 */
[----:B------:R-:W-:Y:S01]  /*63c0*/  F2FP.F16.F32.PACK_AB R18, R21, R20 ;  /* 0x000000141512723e */ /* 0x000fe200000000ff */
[----:B------:R-:W-:Y:S01]  /*63d0*/  FFMA R28, R49, R2, R28 ;  /* 0x00000002311c7223 */ /* 0x000fe2000000001c */
[----:B------:R-:W-:Y:S01]  /*63e0*/  F2FP.F16.F32.PACK_AB R19, R27, R22 ;  /* 0x000000161b13723e */ /* 0x000fe200000000ff */
[C---:B------:R-:W-:Y:S01]  /*63f0*/  FFMA R29, R49.reuse, R3, R29 ;  /* 0x00000003311d7223 */ /* 0x040fe2000000001d */
[C---:B------:R-:W-:Y:S01]  /*6400*/  FFMA R30, R49.reuse, R4, R30 ;  /* 0x00000004311e7223 */ /* 0x040fe2000000001e */
[----:B------:R-:W-:Y:S01]  /*6410*/  FFMA R35, R49, R5, R35 ;  /* 0x0000000531237223 */ /* 0x000fe20000000023 */
[----:B------:R-:W-:Y:S01]  /*6420*/  F2FP.F16.F32.PACK_AB R24, R25, R24 ;  /* 0x000000181918723e */ /* 0x000fe200000000ff */
[----:B------:R1:W-:Y:S01]  /*6430*/  STS.128 [R98+0x20], R16 ;  /* 0x0000201062007388 */ /* 0x0003e20000000c00 */
[----:B------:R-:W-:Y:S02]  /*6440*/  F2FP.F16.F32.PACK_AB R25, R31, R26 ;  /* 0x0000001a1f19723e */ /* 0x000fe400000000ff */
[----:B------:R-:W-:Y:S02]  /*6450*/  F2FP.F16.F32.PACK_AB R26, R29, R28 ;  /* 0x0000001c1d1a723e */ /* 0x000fe400000000ff */
[----:B------:R-:W-:Y:S05]  /*6460*/  F2FP.F16.F32.PACK_AB R27, R35, R30 ;  /* 0x0000001e231b723e */ /* 0x000fea00000000ff */
[----:B------:R1:W-:Y:S01]  /*6470*/  STS.128 [R106+0x30], R24 ;  /* 0x000030186a007388 */ /* 0x0003e20000000c00 */
[----:B------:R-:W-:Y:S01]  /*6480*/  @!PT LDS RZ, [RZ] ;  /* 0x00000000fffff984 */ /* 0x000fe20000000800 */
[----:B------:R-:W-:Y:S01]  /*6490*/  @!PT LDS RZ, [RZ] ;  /* 0x00000000fffff984 */ /* 0x000fe20000000800 */
[----:B------:R-:W-:Y:S01]  /*64a0*/  @!PT LDS RZ, [RZ] ;  /* 0x00000000fffff984 */ /* 0x000fe20000000800 */
[----:B------:R-:W-:Y:S01]  /*64b0*/  @!PT LDS RZ, [RZ] ;  /* 0x00000000fffff984 */ /* 0x000fe20000000800 */
[----:B------:R2:W-:Y:S07]  /*64c0*/  MEMBAR.ALL.CTA ;  /* 0x0000000000007992 */ /* 0x0005ee0000008000 */
[----:B--2---:R-:W2:Y:S02]  /*64d0*/  FENCE.VIEW.ASYNC.S ;  /* 0x00000000000073c6 */ /* 0x004ea40000000000 */
[----:B--2---:R-:W-:Y:S06]  /*64e0*/  BAR.SYNC.DEFER_BLOCKING 0x1, 0x80 ;  /* 0x0042000000007b1d */ /* 0x004fec0000010000 */
[----:B------:R-:W-:Y:S05]  /*64f0*/  @P0 BRA `(.L_x_104) ;  /* 0x0000000000280947 */ /* 0x000fea0003800000 */
[----:B------:R-:W-:Y:S02]  /*6500*/  UIADD3 UR4, UPT, UPT, UR48, 0x200, URZ ;  /* 0x0000020030047890 */ /* 0x000fe4000fffe0ff */
[----:B------:R-:W-:Y:S01]  /*6510*/  UIADD3 UR6, UP0, UPT, UR52, 0x680, URZ ;  /* 0x0000068034067890 */ /* 0x000fe2000ff1e0ff */
[----:B------:R-:W-:Y:S03]  /*6520*/  UMOV UR43, UR36 ;  /* 0x00000024002b7c82 */ /* 0x000fe60008000000 */
[----:B------:R-:W-:Y:S01]  /*6530*/  MOV R93, UR4 ;  /* 0x00000004005d7c02 */ /* 0x000fe20008000f00 */
[----:B------:R-:W-:Y:S03]  /*6540*/  UIADD3.X UR7, UPT, UPT, URZ, UR53, URZ, UP0, !UPT ;  /* 0x00000035ff077290 */ /* 0x000fe600087fe4ff */
[----:B------:R-:W-:Y:S11]  /*6550*/  R2UR UR40, R93 ;  /* 0x000000005d2872ca */ /* 0x000ff600000e0000 */
[----:B------:R-:W-:Y:S02]  /*6560*/  @!UPT UIADD3 URZ, UPT, UPT, URZ, URZ, URZ ;  /* 0x000000fffffff290 */ /* 0x000fe4000fffe0ff */
[----:B------:R2:W-:Y:S01]  /*6570*/  UTMASTG.3D [UR40], [UR6] ;  /* 0x00000028060073b5 */ /* 0x0005e20008010000 */
[----:B------:R0:W-:Y:S01]  /*6580*/  UTMACMDFLUSH ;  /* 0x00000000000079b7 */ /* 0x0001e20000000000 */
[----:B--2---:R-:W-:Y:S04]  /*6590*/  DEPBAR.LE SB0, 0x1 ;  /* 0x000080400000791a */ /* 0x004fe80000000000 */
.L_x_104:
[----:B------:R-:W-:Y:S05]  /*65a0*/  BSYNC.RECONVERGENT B0 ;  /* 0x0000000000007941 */ /* 0x000fea0003800200 */
.L_x_103:
[----:B------:R-:W-:Y:S01]  /*65b0*/  BAR.SYNC.DEFER_BLOCKING 0x1, 0x80 ;  /* 0x0042000000007b1d */ /* 0x000fe20000010000 */
[----:B------:R-:W-:Y:S01]  /*65c0*/  ISETP.NE.AND P1, PT, R107, RZ, PT ;  /* 0x000000ff6b00720c */ /* 0x000fe20003f25270 */
[----:B------:R-:W-:Y:S01]  /*65d0*/  UISETP.NE.AND UP0, UPT, UR49, URZ, UPT ;  /* 0x000000ff3100728c */ /* 0x000fe2000bf05270 */
[----:B------:R-:W-:Y:S11]  /*65e0*/  LEA R2, R65, UR48, 0x3 ;  /* 0x0000003041027c11 */ /* 0x000ff6000f8e18ff */
[----:B------:R-:W-:Y:S01]  /*65f0*/  @P1 SHF.L.U32 R3, R97, 0x1f, RZ ;  /* 0x0000001f61031819 */ /* 0x000fe200000006ff */
[----:B------:R-:W-:Y:S06]  /*6600*/  BRA.U !UP0, `(.L_x_105) ;  /* 0x0000000108247547 */ /* 0x000fec000b800000 */
[----:B------:R-:W-:Y:S01]  /*6610*/  IMAD.U32 R4, RZ, RZ, UR51 ;  /* 0x00000033ff047e24 */ /* 0x000fe2000f8e00ff */
[----:B------:R-:W-:Y:S01]  /*6620*/  MOV R0, UR37 ;  /* 0x0000002500007c02 */ /* 0x000fe20008000f00 */
[----:B------:R-:W-:Y:S03]  /*6630*/  UIADD3 UR51, UPT, UPT, UR51, 0x1, URZ ;  /* 0x0000000133337890 */ /* 0x000fe6000fffe0ff */
[----:B------:R-:W-:Y:S01]  /*6640*/  @P1 LEA R4, R4, UR48, 0x3 ;  /* 0x0000003004041c11 */ /* 0x000fe2000f8e18ff */
[----:B------:R-:W-:Y:S04]  /*6650*/  UISETP.NE.AND UP0, UPT, UR51, 0x4, UPT ;  /* 0x000000043300788c */ /* 0x000fe8000bf05270 */
[----:B------:R-:W-:Y:S01]  /*6660*/  @P1 VIADD R4, R4, 0x40 ;  /* 0x0000004004041836 */ /* 0x000fe20000000000 */
[----:B------:R-:W-:Y:S04]  /*6670*/  USEL UR51, UR51, URZ, UP0 ;  /* 0x000000ff33337287 */ /* 0x000fe80008000000 */
[----:B------:R-:W-:Y:S04]  /*6680*/  @P1 PRMT R0, R0, 0x654, R4 ;  /* 0x0000065400001816 */ /* 0x000fe80000000004 */
[----:B------:R2:W-:Y:S04]  /*6690*/  @P1 SYNCS.ARRIVE.TRANS64.RED.A1T0 RZ, [R0+URZ], RZ ;  /* 0x000000ff00ff19a7 */ /* 0x0005e800081004ff */
.L_x_105:
[----:B------:R-:W4:Y:S01]  /*66a0*/  @P1 SYNCS.PHASECHK.TRANS64.TRYWAIT P0, [R2+URZ+0x20], R3 ;  /* 0x00002003020015a7 */ /* 0x000f2200080011ff */
[----:B------:R-:W-:Y:S01]  /*66b0*/  BSSY B1, `(.L_x_106) ;  /* 0x0000016000017945 */ /* 0x000fe20003800000 */
[----:B----4-:R-:W-:Y:S03]  /*66c0*/  @P1 SEL R66, RZ, 0x1, !P0 ;  /* 0x00000001ff421807 */ /* 0x010fe60004000000 */
[----:B------:R-:W-:Y:S05]  /*66d0*/  @!P1 BRA `(.L_x_107) ;  /* 0x00000000004c9947 */ /* 0x000fea0003800000 */
[----:B------:R-:W-:Y:S01]  /*66e0*/  ISETP.NE.AND P0, PT, R66, RZ, PT ;  /* 0x000000ff4200720c */ /* 0x000fe20003f05270 */
[----:B------:R-:W-:Y:S01]  /*66f0*/  BSSY B0, `(.L_x_108) ;  /* 0x000000b000007945 */ /* 0x000fe20003800000 */
[----:B------:R-:W-:Y:S11]  /*6700*/  ISETP.NE.AND P1, PT, R67, RZ, PT ;  /* 0x000000ff4300720c */ /* 0x000ff60003f25270 */
[----:B------:R-:W-:Y:S02]  /*6710*/  @!UPT UIADD3 URZ, UPT, UPT, URZ, URZ, URZ ;  /* 0x000000fffffff290 */ /* 0x000fe4000fffe0ff */
[C---:B------:R-:W-:Y:S01]  /*6720*/  @P1 IMAD R6, R65.reuse, 0x2000, R100 ;  /* 0x0000200041061824 */ /* 0x040fe200078e0264 */
[C---:B------:R-:W-:Y:S01]  /*6730*/  @P1 LEA R4, R65.reuse, R98, 0xd ;  /* 0x0000006241041211 */ /* 0x040fe200078e68ff */
[C---:B------:R-:W-:Y:S02]  /*6740*/  @P1 IMAD R5, R65.reuse, 0x2000, R99 ;  /* 0x0000200041051824 */ /* 0x040fe400078e0263 */
[----:B------:R-:W-:Y:S01]  /*6750*/  @P1 IMAD R3, R65, 0x2000, R106 ;  /* 0x0000200041031824 */ /* 0x000fe200078e026a */
[----:B------:R-:W-:Y:S06]  /*6760*/  @P0 BRA `(.L_x_109) ;  /* 0x00000000000c0947 */ /* 0x000fec0003800000 */
[----:B--2---:R-:W-:Y:S04]  /*6770*/  SHF.L.U32 R0, R97, 0x1f, RZ ;  /* 0x0000001f61007819 */ /* 0x004fe800000006ff */
[----:B------:R-:W2:Y:S02]  /*6780*/  SYNCS.PHASECHK.TRANS64.TRYWAIT P0, [R2+URZ+0x20], R0 ;  /* 0x00002000020075a7 */ /* 0x000ea400080011ff */
[----:B--2---:R-:W-:Y:S05]  /*6790*/  @!P0 BRA `(.L_x_110) ;  /* 0x0000003000348947 */ /* 0x004fea0003800000 */
.L_x_109:
[----:B------:R-:W-:Y:S05]  /*67a0*/  BSYNC B0 ;  /* 0x0000000000007941 */ /* 0x000fea0003800000 */
.L_x_108:
[----:B------:R-:W-:Y:S02]  /*67b0*/  ISETP.NE.AND P0, PT, R67, RZ, PT ;  /* 0x000000ff4300720c */ /* 0x000fe40003f05270 */
[----:B------:R-:W-:Y:S11]  /*67c0*/  IADD3 R65, PT, PT, R65, 0x1, RZ ;  /* 0x0000000141417810 */ /* 0x000ff60007ffe0ff */
[----:B------:R4:W1:Y:S04]  /*67d0*/  @P0 LDS.128 R56, [R6] ;  /* 0x0000000006380984 */ /* 0x0008680000000c00 */
[----:B------:R4:W1:Y:S04]  /*67e0*/  @P0 LDS.128 R60, [R5+0x10] ;  /* 0x00001000053c0984 */ /* 0x0008680000000c00 */
[----:B------:R4:W1:Y:S04]  /*67f0*/  @P0 LDS.128 R68, [R4+0x20] ;  /* 0x0000200004440984 */ /* 0x0008680000000c00 */
[----:B------:R4:W1:Y:S02]  /*6800*/  @P0 LDS.128 R76, [R3+0x30] ;  /* 0x00003000034c0984 */ /* 0x0008640000000c00 */
.L_x_107:
[----:B------:R-:W-:Y:S05]  /*6810*/  BSYNC B1 ;  /* 0x0000000000017941 */ /* 0x000fea0003800000 */
.L_x_106:
[----:B--2---:R-:W-:Y:S05]  /*6820*/  VIADD R0, R48, 0x20 ;  /* 0x0000002030007836 */ /* 0x004fea0000000000 */
[----:B------:R-:W-:Y:S04]  /*6830*/  SHF.R.U32.HI R0, RZ, 0x15, R0 ;  /* 0x00000015ff007819 */ /* 0x000fe80000011600 */
[----:B------:R-:W-:Y:S11]  /*6840*/  LOP3.LUT P0, RZ, R0, 0x3, R92, 0x48, !PT ;  /* 0x0000000300ff7812 */ /* 0x000ff6000780485c */
[----:B------:R-:W-:Y:S02]  /*6850*/  @!UPT UIADD3 URZ, UPT, UPT, URZ, URZ, URZ ;  /* 0x000000fffffff290 */ /* 0x000fe4000fffe0ff */
[----:B------:R-:W-:Y:S05]  /*6860*/  @!P0 BRA `(.L_x_111) ;  /* 0x0000000000408947 */ /* 0x000fea0003800000 */
[----:B------:R-:W2:Y:S01]  /*6870*/  LDCU.64 UR8, c[0x4][0x70] ;  /* 0x01000e00ff0877ac */ /* 0x000ea20008000a00 */
[----:B----4-:R-:W-:Y:S01]  /*6880*/  MOV R3, 0x0 ;  /* 0x0000000000037802 */ /* 0x010fe20000000f00 */
[----:B------:R-:W-:Y:S02]  /*6890*/  HFMA2 R12, -RZ, RZ, 0, 5.9604644775390625e-08 ;  /* 0x00000001ff0c7431 */ /* 0x000fe400000001ff */
[----:B-1----:R-:W-:Y:S02]  /*68a0*/  IMAD.MOV.U32 R8, RZ, RZ, 0x192 ;  /* 0x00000192ff087424 */ /* 0x002fe400078e00ff */
[----:B------:R-:W-:Y:S01]  /*68b0*/  IMAD.MOV.U32 R13, RZ, RZ, RZ ;  /* 0x000000ffff0d7224 */ /* 0x000fe200078e00ff */
[----:B------:R-:W1:Y:S01]  /*68c0*/  LDCU.64 UR6, c[0x4][0x78] ;  /* 0x01000f00ff0677ac */ /* 0x000e620008000a00 */
[----:B------:R-:W4:Y:S01]  /*68d0*/  LDC.64 R2, c[0x4][R3] ;  /* 0x0100000003027b82 */ /* 0x000f220000000a00 */
[----:B------:R-:W5:Y:S01]  /*68e0*/  LDCU.64 UR4, c[0x4][0x10] ;  /* 0x01000200ff0477ac */ /* 0x000f620008000a00 */
[----:B--2---:R-:W-:Y:S01]  /*68f0*/  MOV R5, UR9 ;  /* 0x0000000900057c02 */ /* 0x004fe20008000f00 */
[----:B------:R-:W-:Y:S01]  /*6900*/  IMAD.U32 R4, RZ, RZ, UR8 ;  /* 0x00000008ff047e24 */ /* 0x000fe2000f8e00ff */
[----:B-1----:R-:W-:Y:S01]  /*6910*/  MOV R7, UR7 ;  /* 0x0000000700077c02 */ /* 0x002fe20008000f00 */
[----:B------:R-:W-:Y:S01]  /*6920*/  IMAD.U32 R6, RZ, RZ, UR6 ;  /* 0x00000006ff067e24 */ /* 0x000fe2000f8e00ff */
[----:B-----5:R-:W-:Y:S01]  /*6930*/  MOV R11, UR5 ;  /* 0x00000005000b7c02 */ /* 0x020fe20008000f00 */
[----:B------:R-:W-:Y:S02]  /*6940*/  IMAD.U32 R10, RZ, RZ, UR4 ;  /* 0x00000004ff0a7e24 */ /* 0x000fe4000f8e00ff */
[----:B------:R-:W-:Y:S07]  /*6950*/  LEPC R20, `(.L_x_111) ;  /* 0x000000001014794e */ /* 0x000fee0000000000 */
[----:B---34-:R-:W-:Y:S05]  /*6960*/  CALL.ABS.NOINC R2 ;  /* 0x0000000002007343 */ /* 0x018fea0003c00000 */
.L_x_111:
[----:B------:R-:W-:Y:S05]  /*6970*/  WARPSYNC.ALL ;  /* 0x0000000000007948 */ /* 0x000fea0003800000 */
[----:B------:R-:W-:Y:S01]  /*6980*/  R2UR UR4, R48 ;  /* 0x00000000300472ca */ /* 0x000fe200000e0000 */
[--C-:B-1--4-:R-:W-:Y:S01]  /*6990*/  HADD2.F32 R3, -RZ, R56.reuse.H0_H0 ;  /* 0x20000038ff037230 */ /* 0x112fe20000004100 */
[----:B------:R-:W-:Y:S01]  /*69a0*/  ISETP.NE.AND P6, PT, R107, RZ, PT ;  /* 0x000000ff6b00720c */ /* 0x000fe20003fc5270 */
[--C-:B------:R-:W-:Y:S01]  /*69b0*/  HADD2.F32 R51, -RZ, R57.reuse.H1_H1 ;  /* 0x30000039ff337230 */ /* 0x100fe20000004100 */
[----:B------:R-:W-:Y:S01]  /*69c0*/  MOV R50, UR51 ;  /* 0x0000003300327c02 */ /* 0x000fe20008000f00 */
[----:B------:R-:W-:Y:S01]  /*69d0*/  BSSY.RECONVERGENT B0, `(.L_x_112) ;  /* 0x000008c000007945 */ /* 0x000fe20003800200 */
[----:B------:R-:W-:Y:S02]  /*69e0*/  MOV R72, UR37 ;  /* 0x0000002500487c02 */ /* 0x000fe40008000f00 */
[----:B------:R-:W-:Y:S05]  /*69f0*/  ISETP.NE.AND P0, PT, R102, RZ, PT ;  /* 0x000000ff6600720c */ /* 0x000fea0003f05270 */
[----:B------:R-:W1:Y:S02]  /*6a00*/  LDTM.x32 R4, tmem[UR4+0x20] ;  /* 0x00002004000479ee */ /* 0x000e6400082c0000 */
[----:B------:R-:W-:Y:S04]  /*6a10*/  @P6 LEA R50, R50, UR48, 0x3 ;  /* 0x0000003032326c11 */ /* 0x000fe8000f8e18ff */
[----:B------:R-:W-:Y:S04]  /*6a20*/  @P6 IADD3 R50, PT, PT, R50, 0x40, RZ ;  /* 0x0000004032326810 */ /* 0x000fe80007ffe0ff */
[----:B------:R-:W-:Y:S01]  /*6a30*/  @P6 PRMT R72, R72, 0x654, R50 ;  /* 0x0000065448486816 */ /* 0x000fe20000000032 */
[----:B------:R-:W-:Y:S02]  /*6a40*/  HADD2.F32 R50, -RZ, R57.H0_H0 ;  /* 0x20000039ff327230 */ /* 0x000fe40000004100 */
[C---:B-1----:R-:W-:Y:S01]  /*6a50*/  FMUL R0, R47.reuse, R4 ;  /* 0x000000042f007220 */ /* 0x042fe20000400000 */
[----:B------:R-:W-:Y:S02]  /*6a60*/  HADD2.F32 R4, -RZ, R56.H1_H1 ;  /* 0x30000038ff047230 */ /* 0x000fe40000004100 */
[C---:B------:R-:W-:Y:S01]  /*6a70*/  FMUL R2, R47.reuse, R5 ;  /* 0x000000052f027220 */ /* 0x040fe20000400000 */
[----:B------:R-:W-:Y:S01]  /*6a80*/  FMUL R7, R47, R7 ;  /* 0x000000072f077220 */ /* 0x000fe20000400000 */
[----:B------:R-:W-:Y:S01]  /*6a90*/  FFMA R0, R49, R3, R0 ;  /* 0x0000000331007223 */ /* 0x000fe20000000000 */
[----:B------:R-:W-:Y:S01]  /*6aa0*/  FMUL R3, R47, R6 ;  /* 0x000000062f037220 */ /* 0x000fe20000400000 */
[----:B------:R-:W-:Y:S01]  /*6ab0*/  FFMA R2, R49, R4, R2 ;  /* 0x0000000431027223 */ /* 0x000fe20000000002 */
[C---:B------:R-:W-:Y:S01]  /*6ac0*/  FMUL R4, R47.reuse, R8 ;  /* 0x000000082f047220 */ /* 0x040fe20000400000 */
[----:B------:R-:W-:Y:S01]  /*6ad0*/  FMUL R8, R47, R12 ;  /* 0x0000000c2f087220 */ /* 0x000fe20000400000 */
[----:B------:R-:W-:Y:S01]  /*6ae0*/  FFMA R3, R49, R50, R3 ;  /* 0x0000003231037223 */ /* 0x000fe20000000003 */
[C---:B------:R-:W-:Y:S01]  /*6af0*/  FMUL R12, R47.reuse, R16 ;  /* 0x000000102f0c7220 */ /* 0x040fe20000400000 */
[C---:B------:R-:W-:Y:S01]  /*6b00*/  FMUL R16, R47.reuse, R20 ;  /* 0x000000142f107220 */ /* 0x040fe20000400000 */
[C---:B------:R-:W-:Y:S01]  /*6b10*/  FMUL R20, R47.reuse, R24 ;  /* 0x000000182f147220 */ /* 0x040fe20000400000 */
[C---:B------:R-:W-:Y:S01]  /*6b20*/  FMUL R24, R47.reuse, R28 ;  /* 0x0000001c2f187220 */ /* 0x040fe20000400000 */
[C---:B------:R-:W-:Y:S01]  /*6b30*/  FMUL R28, R47.reuse, R32 ;  /* 0x000000202f1c7220 */ /* 0x040fe20000400000 */
[--C-:B------:R-:W-:Y:S01]  /*6b40*/  HADD2.F32 R32, -RZ, R58.reuse.H0_H0 ;  /* 0x2000003aff207230 */ /* 0x100fe20000004100 */
[----:B------:R-:W-:Y:S01]  /*6b50*/  F2FP.F16.F32.PACK_AB R52, R2, R0 ;  /* 0x000000000234723e */ /* 0x000fe200000000ff */
[----:B------:R-:W-:Y:S02]  /*6b60*/  HADD2.F32 R0, -RZ, R58.H1_H1 ;  /* 0x3000003aff007230 */ /* 0x000fe40000004100 */
[----:B------:R-:W-:Y:S01]  /*6b70*/  FMUL R5, R47, R9 ;  /* 0x000000092f057220 */ /* 0x000fe20000400000 */
[--C-:B------:R-:W-:Y:S02]  /*6b80*/  HADD2.F32 R2, -RZ, R59.reuse.H0_H0 ;  /* 0x2000003bff027230 */ /* 0x100fe40000004100 */
[C---:B------:R-:W-:Y:S01]  /*6b90*/  FFMA R7, R49.reuse, R51, R7 ;  /* 0x0000003331077223 */ /* 0x040fe20000000007 */
[C---:B------:R-:W-:Y:S01]  /*6ba0*/  FFMA R4, R49.reuse, R32, R4 ;  /* 0x0000002031047223 */ /* 0x040fe20000000004 */
[----:B------:R-:W-:Y:S02]  /*6bb0*/  HADD2.F32 R32, -RZ, R59.H1_H1 ;  /* 0x3000003bff207230 */ /* 0x000fe40000004100 */
[----:B------:R-:W-:Y:S01]  /*6bc0*/  FFMA R5, R49, R0, R5 ;  /* 0x0000000031057223 */ /* 0x000fe20000000005 */
[--C-:B------:R-:W-:Y:S01]  /*6bd0*/  HADD2.F32 R0, -RZ, R60.reuse.H0_H0 ;  /* 0x2000003cff007230 */ /* 0x100fe20000004100 */
[----:B------:R-:W-:Y:S01]  /*6be0*/  F2FP.F16.F32.PACK_AB R53, R7, R3 ;  /* 0x000000030735723e */ /* 0x000fe200000000ff */
[----:B------:R-:W-:Y:S01]  /*6bf0*/  FMUL R6, R47, R10 ;  /* 0x0000000a2f067220 */ /* 0x000fe20000400000 */
[--C-:B------:R-:W-:Y:S01]  /*6c00*/  HADD2.F32 R3, -RZ, R61.reuse.H0_H0 ;  /* 0x2000003dff037230 */ /* 0x100fe20000004100 */
[----:B------:R-:W-:Y:S01]  /*6c10*/  F2FP.F16.F32.PACK_AB R54, R5, R4 ;  /* 0x000000040536723e */ /* 0x000fe200000000ff */
[----:B------:R-:W-:Y:S01]  /*6c20*/  FMUL R11, R47, R11 ;  /* 0x0000000b2f0b7220 */ /* 0x000fe20000400000 */
[----:B------:R-:W-:Y:S01]  /*6c30*/  FFMA R6, R49, R2, R6 ;  /* 0x0000000231067223 */ /* 0x000fe20000000006 */
[----:B------:R-:W-:Y:S02]  /*6c40*/  HADD2.F32 R2, -RZ, R60.H1_H1 ;  /* 0x3000003cff027230 */ /* 0x000fe40000004100 */
[----:B------:R-:W-:Y:S01]  /*6c50*/  FMUL R9, R47, R13 ;  /* 0x0000000d2f097220 */ /* 0x000fe20000400000 */
[C---:B------:R-:W-:Y:S01]  /*6c60*/  FFMA R11, R49.reuse, R32, R11 ;  /* 0x00000020310b7223 */ /* 0x040fe2000000000b */
[----:B------:R-:W-:Y:S01]  /*6c70*/  FFMA R8, R49, R0, R8 ;  /* 0x0000000031087223 */ /* 0x000fe20000000008 */
[C---:B------:R-:W-:Y:S01]  /*6c80*/  FMUL R10, R47.reuse, R14 ;  /* 0x0000000e2f0a7220 */ /* 0x040fe20000400000 */
[----:B------:R-:W-:Y:S02]  /*6c90*/  HADD2.F32 R0, -RZ, R61.H1_H1 ;  /* 0x3000003dff007230 */ /* 0x000fe40000004100 */
[----:B------:R-:W-:Y:S01]  /*6ca0*/  FMUL R15, R47, R15 ;  /* 0x0000000f2f0f7220 */ /* 0x000fe20000400000 */
[C---:B------:R-:W-:Y:S01]  /*6cb0*/  FFMA R9, R49.reuse, R2, R9 ;  /* 0x0000000231097223 */ /* 0x040fe20000000009 */
[C---:B------:R-:W-:Y:S01]  /*6cc0*/  FFMA R10, R49.reuse, R3, R10 ;  /* 0x00000003310a7223 */ /* 0x040fe2000000000a */
[--C-:B------:R-:W-:Y:S02]  /*6cd0*/  HADD2.F32 R2, -RZ, R62.reuse.H0_H0 ;  /* 0x2000003eff027230 */ /* 0x100fe40000004100 */
[----:B------:R-:W-:Y:S01]  /*6ce0*/  FFMA R15, R49, R0, R15 ;  /* 0x00000000310f7223 */ /* 0x000fe2000000000f */
[----:B------:R-:W-:Y:S02]  /*6cf0*/  HADD2.F32 R3, -RZ, R62.H1_H1 ;  /* 0x3000003eff037230 */ /* 0x000fe40000004100 */
[C---:B------:R-:W-:Y:S01]  /*6d00*/  FMUL R13, R47.reuse, R17 ;  /* 0x000000112f0d7220 */ /* 0x040fe20000400000 */
[--C-:B------:R-:W-:Y:S02]  /*6d10*/  HADD2.F32 R0, -RZ, R63.reuse.H0_H0 ;  /* 0x2000003fff007230 */ /* 0x100fe40000004100 */
[----:B------:R-:W-:Y:S01]  /*6d20*/  FMUL R14, R47, R18 ;  /* 0x000000122f0e7220 */ /* 0x000fe20000400000 */
[C---:B------:R-:W-:Y:S01]  /*6d30*/  FFMA R12, R49.reuse, R2, R12 ;  /* 0x00000002310c7223 */ /* 0x040fe2000000000c */
[C---:B------:R-:W-:Y:S01]  /*6d40*/  FFMA R13, R49.reuse, R3, R13 ;  /* 0x00000003310d7223 */ /* 0x040fe2000000000d */
[----:B------:R-:W-:Y:S02]  /*6d50*/  HADD2.F32 R2, -RZ, R63.H1_H1 ;  /* 0x3000003fff027230 */ /* 0x000fe40000004100 */
[----:B------:R-:W-:Y:S01]  /*6d60*/  FFMA R14, R49, R0, R14 ;  /* 0x00000000310e7223 */ /* 0x000fe2000000000e */
[C---:B------:R-:W-:Y:S01]  /*6d70*/  FMUL R19, R47.reuse, R19 ;  /* 0x000000132f137220 */ /* 0x040fe20000400000 */
[--C-:B------:R-:W-:Y:S02]  /*6d80*/  HADD2.F32 R0, -RZ, R68.reuse.H0_H0 ;  /* 0x20000044ff007230 */ /* 0x100fe40000004100 */
[----:B------:R-:W-:Y:S01]  /*6d90*/  FMUL R17, R47, R21 ;  /* 0x000000152f117220 */ /* 0x000fe20000400000 */
[--C-:B------:R-:W-:Y:S02]  /*6da0*/  HADD2.F32 R3, -RZ, R69.reuse.H0_H0 ;  /* 0x20000045ff037230 */ /* 0x100fe40000004100 */
[C---:B------:R-:W-:Y:S01]  /*6db0*/  FFMA R19, R49.reuse, R2, R19 ;  /* 0x0000000231137223 */ /* 0x040fe20000000013 */
[----:B------:R-:W-:Y:S02]  /*6dc0*/  HADD2.F32 R2, -RZ, R68.H1_H1 ;  /* 0x30000044ff027230 */ /* 0x000fe40000004100 */
        /* <DEDUP_REMOVED lines=9> */
[----:B------:R-:W-:Y:S01]  /*6e60*/  FMUL R21, R47, R25 ;  /* 0x000000192f157220 */ /* 0x000fe20000400000 */
[----:B------:R-:W-:Y:S01]  /*6e70*/  F2FP.F16.F32.PACK_AB R55, R11, R6 ;  /* 0x000000060b37723e */ /* 0x000fe200000000ff */
[--C-:B------:R-:W-:Y:S02]  /*6e80*/  HADD2.F32 R3, -RZ, R71.reuse.H0_H0 ;  /* 0x20000047ff037230 */ /* 0x100fe40000004100 */
[----:B------:R-:W-:Y:S01]  /*6e90*/  FMUL R22, R47, R26 ;  /* 0x0000001a2f167220 */ /* 0x000fe20000400000 */
[C---:B------:R-:W-:Y:S01]  /*6ea0*/  FFMA R20, R49.reuse, R2, R20 ;  /* 0x0000000231147223 */ /* 0x040fe20000000014 */
[C---:B------:R-:W-:Y:S01]  /*6eb0*/  FFMA R21, R49.reuse, R0, R21 ;  /* 0x0000000031157223 */ /* 0x040fe20000000015 */
[----:B------:R1:W-:Y:S01]  /*6ec0*/  STS.128 [R100+0x2000], R52 ;  /* 0x0020003464007388 */ /* 0x0003e20000000c00 */
[----:B------:R-:W-:Y:S02]  /*6ed0*/  HADD2.F32 R0, -RZ, R71.H1_H1 ;  /* 0x30000047ff007230 */ /* 0x000fe40000004100 */
[----:B------:R-:W-:Y:S01]  /*6ee0*/  FFMA R22, R49, R3, R22 ;  /* 0x0000000331167223 */ /* 0x000fe20000000016 */
[----:B------:R-:W-:Y:S01]  /*6ef0*/  FMUL R27, R47, R27 ;  /* 0x0000001b2f1b7220 */ /* 0x000fe20000400000 */
[--C-:B------:R-:W-:Y:S01]  /*6f00*/  HADD2.F32 R2, -RZ, R76.reuse.H0_H0 ;  /* 0x2000004cff027230 */ /* 0x100fe20000004100 */
[----:B------:R-:W-:Y:S01]  /*6f10*/  F2FP.F16.F32.PACK_AB R8, R9, R8 ;  /* 0x000000080908723e */ /* 0x000fe200000000ff */
[----:B------:R-:W-:Y:S01]  /*6f20*/  HADD2.F32 R3, -RZ, R76.H1_H1 ;  /* 0x3000004cff037230 */ /* 0x000fe20000004100 */
[----:B------:R-:W-:Y:S01]  /*6f30*/  F2FP.F16.F32.PACK_AB R9, R15, R10 ;  /* 0x0000000a0f09723e */ /* 0x000fe200000000ff */
[----:B------:R-:W-:Y:S01]  /*6f40*/  FMUL R25, R47, R29 ;  /* 0x0000001d2f197220 */ /* 0x000fe20000400000 */
[--C-:B------:R-:W-:Y:S01]  /*6f50*/  HADD2.F32 R4, -RZ, R77.reuse.H0_H0 ;  /* 0x2000004dff047230 */ /* 0x100fe20000004100 */
[----:B------:R-:W-:Y:S01]  /*6f60*/  F2FP.F16.F32.PACK_AB R10, R13, R12 ;  /* 0x0000000c0d0a723e */ /* 0x000fe200000000ff */
[----:B------:R-:W-:Y:S01]  /*6f70*/  FMUL R26, R47, R30 ;  /* 0x0000001e2f1a7220 */ /* 0x000fe20000400000 */
[----:B------:R-:W-:Y:S01]  /*6f80*/  F2FP.F16.F32.PACK_AB R11, R19, R14 ;  /* 0x0000000e130b723e */ /* 0x000fe200000000ff */
[C---:B------:R-:W-:Y:S01]  /*6f90*/  FFMA R27, R49.reuse, R0, R27 ;  /* 0x00000000311b7223 */ /* 0x040fe2000000001b */
[C---:B------:R-:W-:Y:S01]  /*6fa0*/  FFMA R24, R49.reuse, R2, R24 ;  /* 0x0000000231187223 */ /* 0x040fe20000000018 */
[----:B------:R-:W-:Y:S02]  /*6fb0*/  HADD2.F32 R0, -RZ, R77.H1_H1 ;  /* 0x3000004dff007230 */ /* 0x000fe40000004100 */
[----:B------:R-:W-:Y:S01]  /*6fc0*/  FFMA R25, R49, R3, R25 ;  /* 0x0000000331197223 */ /* 0x000fe20000000019 */
[----:B------:R1:W-:Y:S01]  /*6fd0*/  STS.128 [R99+0x2010], R8 ;  /* 0x0020100863007388 */ /* 0x0003e20000000c00 */
[----:B------:R-:W-:Y:S01]  /*6fe0*/  FMUL R31, R47, R31 ;  /* 0x0000001f2f1f7220 */ /* 0x000fe20000400000 */
[--C-:B------:R-:W-:Y:S02]  /*6ff0*/  HADD2.F32 R2, -RZ, R78.reuse.H0_H0 ;  /* 0x2000004eff027230 */ /* 0x100fe40000004100 */
[----:B------:R-:W-:Y:S01]  /*7000*/  FFMA R26, R49, R4, R26 ;  /* 0x00000004311a7223 */ /* 0x000fe2000000001a */
[----:B------:R-:W-:Y:S02]  /*7010*/  HADD2.F32 R3, -RZ, R78.H1_H1 ;  /* 0x3000004eff037230 */ /* 0x000fe40000004100 */
[----:B------:R-:W-:Y:S01]  /*7020*/  FMUL R29, R47, R33 ;  /* 0x000000212f1d7220 */ /* 0x000fe20000400000 */
[--C-:B------:R-:W-:Y:S01]  /*7030*/  HADD2.F32 R4, -RZ, R79.reuse.H0_H0 ;  /* 0x2000004fff047230 */ /* 0x100fe20000004100 */
[----:B------:R-:W-:Y:S01]  /*7040*/  F2FP.F16.F32.PACK_AB R16, R17, R16 ;  /* 0x000000101110723e */ /* 0x000fe200000000ff */
[----:B------:R-:W-:Y:S01]  /*7050*/  FMUL R30, R47, R34 ;  /* 0x000000222f1e7220 */ /* 0x000fe20000400000 */
        /* <DEDUP_REMOVED lines=14> */
[----:B------:R-:W-:Y:S02]  /*7140*/  F2FP.F16.F32.PACK_AB R27, R35, R30 ;  /* 0x0000001e231b723e */ /* 0x000fe400000000ff */
[----:B------:R-:W-:Y:S02]  /*7150*/  LEA R0, R65, UR48, 0x3 ;  /* 0x0000003041007c11 */ /* 0x000fe4000f8e18ff */
[----:B------:R-:W-:Y:S01]  /*7160*/  @P6 SHF.L.U32 R2, R97, 0x1f, RZ ;  /* 0x0000001f61026819 */ /* 0x000fe200000006ff */
        /* <DEDUP_REMOVED lines=9> */
[----:B------:R-:W-:Y:S02]  /*7200*/  UIADD3 UR8, UP0, UPT, UR52, 0x680, URZ ;  /* 0x0000068034087890 */ /* 0x000fe4000ff1e0ff */
[----:B------:R-:W-:Y:S02]  /*7210*/  UIADD3 UR5, UPT, UPT, UR41, 0x20, URZ ;  /* 0x0000002029057890 */ /* 0x000fe4000fffe0ff */
[----:B------:R-:W-:Y:S02]  /*7220*/  UIADD3 UR4, UPT, UPT, UR48, 0x2200, URZ ;  /* 0x0000220030047890 */ /* 0x000fe4000fffe0ff */
[----:B------:R-:W-:Y:S01]  /*7230*/  UIADD3.X UR9, UPT, UPT, URZ, UR53, URZ, UP0, !UPT ;  /* 0x00000035ff097290 */ /* 0x000fe200087fe4ff */
[----:B------:R-:W-:Y:S01]  /*7240*/  UMOV UR6, UR42 ;  /* 0x0000002a00067c82 */ /* 0x000fe20008000000 */
[----:B------:R-:W-:Y:S07]  /*7250*/  UMOV UR7, UR36 ;  /* 0x0000002400077c82 */ /* 0x000fee0008000000 */
[----:B------:R2:W-:Y:S01]  /*7260*/  UTMASTG.3D [UR4], [UR8] ;  /* 0x00000004080073b5 */ /* 0x0005e20008010000 */
[----:B------:R0:W-:Y:S01]  /*7270*/  UTMACMDFLUSH ;  /* 0x00000000000079b7 */ /* 0x0001e20000000000 */
[----:B--2---:R-:W-:Y:S04]  /*7280*/  DEPBAR.LE SB0, 0x1 ;  /* 0x000080400000791a */ /* 0x004fe80000000000 */
.L_x_113:
[----:B------:R-:W-:Y:S05]  /*7290*/  BSYNC.RECONVERGENT B0 ;  /* 0x0000000000007941 */ /* 0x000fea0003800200 */
.L_x_112:
[----:B------:R-:W-:Y:S01]  /*72a0*/  BAR.SYNC.DEFER_BLOCKING 0x1, 0x80 ;  /* 0x0042000000007b1d */ /* 0x000fe20000010000 */
[----:B------:R-:W-:Y:S04]  /*72b0*/  UIADD3 UR40, UPT, UPT, UR51, 0x1, URZ ;  /* 0x0000000133287890 */ /* 0x000fe8000fffe0ff */
[----:B------:R-:W-:Y:S04]  /*72c0*/  UISETP.NE.AND UP0, UPT, UR40, 0x4, UPT ;  /* 0x000000042800788c */ /* 0x000fe8000bf05270 */
[----:B------:R-:W-:Y:S01]  /*72d0*/  USEL UR40, UR40, URZ, UP0 ;  /* 0x000000ff28287287 */ /* 0x000fe20008000000 */
[----:B------:R2:W-:Y:S01]  /*72e0*/  @P6 SYNCS.ARRIVE.TRANS64.RED.A1T0 RZ, [R72+URZ], RZ ;  /* 0x000000ff48ff69a7 */ /* 0x0005e200081004ff */
[----:B------:R-:W-:Y:S01]  /*72f0*/  BSSY B1, `(.L_x_114) ;  /* 0x0000017000017945 */ /* 0x000fe20003800000 */
[----:B------:R-:W4:Y:S02]  /*7300*/  @P6 SYNCS.PHASECHK.TRANS64.TRYWAIT P0, [R0+URZ+0x20], R2 ;  /* 0x00002002000065a7 */ /* 0x000f2400080011ff */
[----:B----4-:R-:W-:Y:S01]  /*7310*/  @P6 SEL R66, RZ, 0x1, !P0 ;  /* 0x00000001ff426807 */ /* 0x010fe20004000000 */
[----:B--2---:R-:W-:Y:S06]  /*7320*/  @!P6 BRA `(.L_x_115) ;  /* 0x00000000004ce947 */ /* 0x004fec0003800000 */
        /* <DEDUP_REMOVED lines=9> */
[----:B------:R-:W-:Y:S04]  /*73c0*/  SHF.L.U32 R6, R97, 0x1f, RZ ;  /* 0x0000001f61067819 */ /* 0x000fe800000006ff */
[----:B------:R-:W2:Y:S02]  /*73d0*/  SYNCS.PHASECHK.TRANS64.TRYWAIT P0, [R0+URZ+0x20], R6 ;  /* 0x00002006000075a7 */ /* 0x000ea400080011ff */
[----:B--2---:R-:W-:Y:S05]  /*73e0*/  @!P0 BRA `(.L_x_118) ;  /* 0x0000002400348947 */ /* 0x004fea0003800000 */
.L_x_117:
[----:B------:R-:W-:Y:S05]  /*73f0*/  BSYNC B0 ;  /* 0x0000000000007941 */ /* 0x000fea0003800000 */
.L_x_116:
[----:B------:R-:W-:Y:S02]  /*7400*/  ISETP.NE.AND P0, PT, R67, RZ, PT ;  /* 0x000000ff4300720c */ /* 0x000fe40003f05270 */
[----:B------:R-:W-:Y:S11]  /*7410*/  IADD3 R65, PT, PT, R65, 0x1, RZ ;  /* 0x0000000141417810 */ /* 0x000ff60007ffe0ff */
[----:B------:R4:W1:Y:S04]  /*7420*/  @P0 LDS.128 R56, [R5] ;  /* 0x0000000005380984 */ /* 0x0008680000000c00 */
[----:B------:R4:W1:Y:S04]  /*7430*/  @P0 LDS.128 R60, [R4+0x10] ;  /* 0x00001000043c0984 */ /* 0x0008680000000c00 */
[----:B------:R4:W1:Y:S04]  /*7440*/  @P0 LDS.128 R68, [R3+0x20] ;  /* 0x0000200003440984 */ /* 0x0008680000000c00 */
[----:B------:R4:W1:Y:S02]  /*7450*/  @P0 LDS.128 R76, [R2+0x30] ;  /* 0x00003000024c0984 */ /* 0x0008640000000c00 */
.L_x_115:
[----:B------:R-:W-:Y:S05]  /*7460*/  BSYNC B1 ;  /* 0x0000000000017941 */ /* 0x000fea0003800000 */
.L_x_114:
        /* <DEDUP_REMOVED lines=21> */
.L_x_119:
        /* <DEDUP_REMOVED lines=146> */
.L_x_121:
[----:B------:R-:W-:Y:S05]  /*7ee0*/  BSYNC.RECONVERGENT B0 ;  /* 0x0000000000007941 */ /* 0x000fea0003800200 */
.L_x_120:
        /* <DEDUP_REMOVED lines=21> */
.L_x_125:
[----:B------:R-:W-:Y:S05]  /*8040*/  BSYNC B0 ;  /* 0x0000000000007941 */ /* 0x000fea0003800000 */
.L_x_124:
[----:B------:R-:W-:Y:S11]  /*8050*/  ISETP.NE.AND P0, PT, R67, RZ, PT ;  /* 0x000000ff4300720c */ /* 0x000ff60003f05270 */
[----:B------:R-:W-:Y:S02]  /*8060*/  @!UPT UIADD3 URZ, UPT, UPT, URZ, URZ, URZ ;  /* 0x000000fffffff290 */ /* 0x000fe4000fffe0ff */
[----:B------:R4:W1:Y:S04]  /*8070*/  @P0 LDS.128 R56, [R4] ;  /* 0x0000000004380984 */ /* 0x0008680000000c00 */
[----:B------:R4:W1:Y:S04]  /*8080*/  @P0 LDS.128 R60, [R3+0x10] ;  /* 0x00001000033c0984 */ /* 0x0008680000000c00 */
[----:B------:R4:W1:Y:S04]  /*8090*/  @P0 LDS.128 R68, [R2+0x20] ;  /* 0x0000200002440984 */ /* 0x0008680000000c00 */
[----:B------:R4:W1:Y:S02]  /*80a0*/  @P0 LDS.128 R76, [R65+0x30] ;  /* 0x00003000414c0984 */ /* 0x0008640000000c00 */
.L_x_123:
[----:B------:R-:W-:Y:S05]  /*80b0*/  BSYNC B1 ;  /* 0x0000000000017941 */ /* 0x000fea0003800000 */
.L_x_122:
        /* <DEDUP_REMOVED lines=21> */
.L_x_127:
[----:B------:R-:W-:Y:S01]  /*8210*/  ISETP.NE.AND P0, PT, R102, RZ, PT ;  /* 0x000000ff6600720c */ /* 0x000fe20003f05270 */
[----:B------:R-:W-:Y:S05]  /*8220*/  WARPSYNC.ALL ;  /* 0x0000000000007948 */ /* 0x000fea0003800000 */
[----:B------:R-:W-:Y:S01]  /*8230*/  R2UR UR4, R48 ;  /* 0x00000000300472ca */ /* 0x000fe200000e0000 */
[--C-:B-1----:R-:W-:Y:S01]  /*8240*/  HADD2.F32 R0, -RZ, R56.reuse.H0_H0 ;  /* 0x20000038ff007230 */ /* 0x102fe20000004100 */
[----:B------:R-:W-:Y:S01]  /*8250*/  R2UR UR5, R64 ;  /* 0x00000000400572ca */ /* 0x000fe200000e0000 */
[----:B----4-:R-:W-:Y:S01]  /*8260*/  HADD2.F32 R2, -RZ, R56.H1_H1 ;  /* 0x30000038ff027230 */ /* 0x010fe20000004100 */
[----:B------:R-:W-:Y:S01]  /*8270*/  BSSY.RECONVERGENT B0, `(.L_x_128) ;  /* 0x0000089000007945 */ /* 0x000fe20003800200 */
[--C-:B------:R-:W-:Y:S02]  /*8280*/  HADD2.F32 R3, -RZ, R57.reuse.H0_H0 ;  /* 0x20000039ff037230 */ /* 0x100fe40000004100 */
[----:B------:R-:W-:Y:S02]  /*8290*/  HADD2.F32 R48, -RZ, R57.H1_H1 ;  /* 0x30000039ff307230 */ /* 0x000fe40000004100 */
[--C-:B------:R-:W-:Y:S02]  /*82a0*/  HADD2.F32 R50, -RZ, R58.reuse.H0_H0 ;  /* 0x2000003aff327230 */ /* 0x100fe40000004100 */
[----:B------:R-:W-:Y:S02]  /*82b0*/  HADD2.F32 R51, -RZ, R58.H1_H1 ;  /* 0x3000003aff337230 */ /* 0x000fe40000004100 */
[----:B------:R-:W1:Y:S01]  /*82c0*/  LDTM.x32 R4, tmem[UR4+0x60] ;  /* 0x00006004000479ee */ /* 0x000e6200082c0000 */
[----:B------:R-:W-:Y:S01]  /*82d0*/  NOP ;  /* 0x0000000000007918 */ /* 0x000fe20000000000 */
[----:B------:R-:W-:Y:S01]  /*82e0*/  UIADD3 UR5, UPT, UPT, UR5, 0xb0, URZ ;  /* 0x000000b005057890 */ /* 0x000fe2000fffe0ff */
[--C-:B------:R-:W-:Y:S02]  /*82f0*/  HADD2.F32 R52, -RZ, R59.reuse.H0_H0 ;  /* 0x2000003bff347230 */ /* 0x100fe40000004100 */
[----:B------:R-:W-:Y:S01]  /*8300*/  HADD2.F32 R53, -RZ, R59.H1_H1 ;  /* 0x3000003bff357230 */ /* 0x000fe20000004100 */
[----:B------:R-:W-:Y:S01]  /*8310*/  UPRMT UR5, UR37, 0x654, UR5 ;  /* 0x0000065425057896 */ /* 0x000fe20008000005 */
[--C-:B------:R-:W-:Y:S02]  /*8320*/  HADD2.F32 R54, -RZ, R60.reuse.H0_H0 ;  /* 0x2000003cff367230 */ /* 0x100fe40000004100 */
[----:B------:R-:W-:Y:S02]  /*8330*/  HADD2.F32 R55, -RZ, R60.H1_H1 ;  /* 0x3000003cff377230 */ /* 0x000fe40000004100 */
[--C-:B------:R-:W-:Y:S02]  /*8340*/  HADD2.F32 R56, -RZ, R61.reuse.H0_H0 ;  /* 0x2000003dff387230 */ /* 0x100fe40000004100 */
[----:B------:R-:W-:Y:S02]  /*8350*/  HADD2.F32 R57, -RZ, R61.H1_H1 ;  /* 0x3000003dff397230 */ /* 0x000fe40000004100 */
[----:B-1----:R-:W-:Y:S01]  /*8360*/  SYNCS.ARRIVE.TRANS64.RED.A1T0 RZ, [UR5], RZ ;  /* 0x000000ffffff79a7 */ /* 0x002fe20008100405 */
[--C-:B------:R-:W-:Y:S02]  /*8370*/  HADD2.F32 R58, -RZ, R62.reuse.H0_H0 ;  /* 0x2000003eff3a7230 */ /* 0x100fe40000004100 */
[----:B------:R-:W-:Y:S02]  /*8380*/  HADD2.F32 R59, -RZ, R62.H1_H1 ;  /* 0x3000003eff3b7230 */ /* 0x000fe40000004100 */
[--C-:B------:R-:W-:Y:S02]  /*8390*/  HADD2.F32 R60, -RZ, R63.reuse.H0_H0 ;  /* 0x2000003fff3c7230 */ /* 0x100fe40000004100 */
[----:B------:R-:W-:Y:S02]  /*83a0*/  HADD2.F32 R61, -RZ, R63.H1_H1 ;  /* 0x3000003fff3d7230 */ /* 0x000fe40000004100 */
[C---:B------:R-:W-:Y:S01]  /*83b0*/  FMUL R4, R47.reuse, R4 ;  /* 0x000000042f047220 */ /* 0x040fe20000400000 */
[C---:B------:R-:W-:Y:S01]  /*83c0*/  FMUL R5, R47.reuse, R5 ;  /* 0x000000052f057220 */ /* 0x040fe20000400000 */
[C---:B------:R-:W-:Y:S01]  /*83d0*/  FMUL R6, R47.reuse, R6 ;  /* 0x000000062f067220 */ /* 0x040fe20000400000 */
[----:B------:R-:W-:Y:S01]  /*83e0*/  FMUL R7, R47, R7 ;  /* 0x000000072f077220 */ /* 0x000fe20000400000 */
[C---:B------:R-:W-:Y:S01]  /*83f0*/  FFMA R4, R49.reuse, R0, R4 ;  /* 0x0000000031047223 */ /* 0x040fe20000000004 */
[C---:B------:R-:W-:Y:S01]  /*8400*/  FFMA R5, R49.reuse, R2, R5 ;  /* 0x0000000231057223 */ /* 0x040fe20000000005 */
[C---:B------:R-:W-:Y:S01]  /*8410*/  FFMA R6, R49.reuse, R3, R6 ;  /* 0x0000000331067223 */ /* 0x040fe20000000006 */
[----:B------:R-:W-:Y:S01]  /*8420*/  FFMA R7, R49, R48, R7 ;  /* 0x0000003031077223 */ /* 0x000fe20000000007 */
[C---:B------:R-:W-:Y:S01]  /*8430*/  FMUL R8, R47.reuse, R8 ;  /* 0x000000082f087220 */ /* 0x040fe20000400000 */
[----:B------:R-:W-:Y:S01]  /*8440*/  FMUL R9, R47, R9 ;  /* 0x000000092f097220 */ /* 0x000fe20000400000 */
[----:B------:R-:W-:Y:S01]  /*8450*/  F2FP.F16.F32.PACK_AB R4, R5, R4 ;  /* 0x000000040504723e */ /* 0x000fe200000000ff */
[----:B------:R-:W-:Y:S01]  /*8460*/  FMUL R0, R47, R10 ;  /* 0x0000000a2f007220 */ /* 0x000fe20000400000 */
[----:B------:R-:W-:Y:S01]  /*8470*/  F2FP.F16.F32.PACK_AB R5, R7, R6 ;  /* 0x000000060705723e */ /* 0x000fe200000000ff */
[C---:B------:R-:W-:Y:S01]  /*8480*/  FFMA R8, R49.reuse, R50, R8 ;  /* 0x0000003231087223 */ /* 0x040fe20000000008 */
[C---:B------:R-:W-:Y:S01]  /*8490*/  FFMA R9, R49.reuse, R51, R9 ;  /* 0x0000003331097223 */ /* 0x040fe20000000009 */
[----:B------:R-:W-:Y:S01]  /*84a0*/  FFMA R0, R49, R52, R0 ;  /* 0x0000003431007223 */ /* 0x000fe20000000000 */
[C---:B------:R-:W-:Y:S01]  /*84b0*/  FMUL R2, R47.reuse, R11 ;  /* 0x0000000b2f027220 */ /* 0x040fe20000400000 */
[C---:B------:R-:W-:Y:S01]  /*84c0*/  FMUL R3, R47.reuse, R12 ;  /* 0x0000000c2f037220 */ /* 0x040fe20000400000 */
[----:B------:R-:W-:Y:S01]  /*84d0*/  FMUL R10, R47, R13 ;  /* 0x0000000d2f0a7220 */ /* 0x000fe20000400000 */
[----:B------:R-:W-:Y:S01]  /*84e0*/  F2FP.F16.F32.PACK_AB R6, R9, R8 ;  /* 0x000000080906723e */ /* 0x000fe200000000ff */
[C---:B------:R-:W-:Y:S01]  /*84f0*/  FFMA R2, R49.reuse, R53, R2 ;  /* 0x0000003531027223 */ /* 0x040fe20000000002 */
[C---:B------:R-:W-:Y:S01]  /*8500*/  FFMA R3, R49.reuse, R54, R3 ;  /* 0x0000003631037223 */ /* 0x040fe20000000003 */
[----:B------:R-:W-:Y:S01]  /*8510*/  FFMA R10, R49, R55, R10 ;  /* 0x00000037310a7223 */ /* 0x000fe2000000000a */
[C---:B------:R-:W-:Y:S01]  /*8520*/  FMUL R11, R47.reuse, R14 ;  /* 0x0000000e2f0b7220 */ /* 0x040fe20000400000 */
[C---:B------:R-:W-:Y:S01]  /*8530*/  FMUL R15, R47.reuse, R15 ;  /* 0x0000000f2f0f7220 */ /* 0x040fe20000400000 */
[C---:B------:R-:W-:Y:S01]  /*8540*/  FMUL R12, R47.reuse, R16 ;  /* 0x000000102f0c7220 */ /* 0x040fe20000400000 */
[----:B------:R-:W-:Y:S01]  /*8550*/  FMUL R13, R47, R17 ;  /* 0x000000112f0d7220 */ /* 0x000fe20000400000 */
[----:B------:R-:W-:Y:S01]  /*8560*/  FFMA R11, R49, R56, R11 ;  /* 0x00000038310b7223 */ /* 0x000fe2000000000b */
[----:B------:R-:W-:Y:S01]  /*8570*/  FMUL R14, R47, R18 ;  /* 0x000000122f0e7220 */ /* 0x000fe20000400000 */
[----:B------:R-:W-:Y:S01]  /*8580*/  FFMA R15, R49, R57, R15 ;  /* 0x00000039310f7223 */ /* 0x000fe2000000000f */
[--C-:B------:R-:W-:Y:S02]  /*8590*/  HADD2.F32 R62, -RZ, R68.reuse.H0_H0 ;  /* 0x20000044ff3e7230 */ /* 0x100fe40000004100 */
[----:B------:R-:W-:Y:S01]  /*85a0*/  FMUL R19, R47, R19 ;  /* 0x000000132f137220 */ /* 0x000fe20000400000 */
[----:B------:R-:W-:Y:S01]  /*85b0*/  F2FP.F16.F32.PACK_AB R7, R2, R0 ;  /* 0x000000000207723e */ /* 0x000fe200000000ff */
[----:B------:R-:W-:Y:S01]  /*85c0*/  FFMA R12, R49, R58, R12 ;  /* 0x0000003a310c7223 */ /* 0x000fe2000000000c */
[----:B------:R-:W-:Y:S02]  /*85d0*/  HADD2.F32 R63, -RZ, R68.H1_H1 ;  /* 0x30000044ff3f7230 */ /* 0x000fe40000004100 */
[----:B------:R-:W-:Y:S01]  /*85e0*/  FMUL R16, R47, R20 ;  /* 0x000000142f107220 */ /* 0x000fe20000400000 */
[----:B------:R-:W-:Y:S01]  /*85f0*/  FFMA R13, R49, R59, R13 ;  /* 0x0000003b310d7223 */ /* 0x000fe2000000000d */
[----:B------:R1:W-:Y:S01]  /*8600*/  STS.128 [R100+0x6000], R4 ;  /* 0x0060000464007388 */ /* 0x0003e20000000c00 */
[--C-:B------:R-:W-:Y:S02]  /*8610*/  HADD2.F32 R64, -RZ, R69.reuse.H0_H0 ;  /* 0x20000045ff407230 */ /* 0x100fe40000004100 */
[----:B------:R-:W-:Y:S01]  /*8620*/  FMUL R17, R47, R21 ;  /* 0x000000152f117220 */ /* 0x000fe20000400000 */
[----:B------:R-:W-:Y:S01]  /*8630*/  FFMA R14, R49, R60, R14 ;  /* 0x0000003c310e7223 */ /* 0x000fe2000000000e */
[----:B------:R-:W-:Y:S02]  /*8640*/  HADD2.F32 R65, -RZ, R69.H1_H1 ;  /* 0x30000045ff417230 */ /* 0x000fe40000004100 */
[----:B------:R-:W-:Y:S01]  /*8650*/  FMUL R18, R47, R22 ;  /* 0x000000162f127220 */ /* 0x000fe20000400000 */
[----:B------:R-:W-:Y:S01]  /*8660*/  FFMA R19, R49, R61, R19 ;  /* 0x0000003d31137223 */ /* 0x000fe20000000013 */
        /* <DEDUP_REMOVED lines=11> */
[----:B------:R-:W-:Y:S01]  /*8720*/  F2FP.F16.F32.PACK_AB R8, R10, R3 ;  /* 0x000000030a08723e */ /* 0x000fe200000000ff */
[----:B------:R-:W-:Y:S01]  /*8730*/  FFMA R23, R49, R65, R23 ;  /* 0x0000004131177223 */ /* 0x000fe20000000017 */
[----:B------:R-:W-:Y:S01]  /*8740*/  F2FP.F16.F32.PACK_AB R9, R15, R11 ;  /* 0x0000000b0f09723e */ /* 0x000fe200000000ff */
[--C-:B------:R-:W-:Y:S02]  /*8750*/  HADD2.F32 R70, -RZ, R76.reuse.H0_H0 ;  /* 0x2000004cff467230 */ /* 0x100fe40000004100 */
[----:B------:R-:W-:Y:S01]  /*8760*/  FMUL R27, R47, R27 ;  /* 0x0000001b2f1b7220 */ /* 0x000fe20000400000 */
[----:B------:R-:W-:Y:S01]  /*8770*/  F2FP.F16.F32.PACK_AB R10, R13, R12 ;  /* 0x0000000c0d0a723e */ /* 0x000fe200000000ff */
[----:B------:R-:W-:Y:S01]  /*8780*/  FFMA R20, R49, R66, R20 ;  /* 0x0000004231147223 */ /* 0x000fe20000000014 */
[----:B------:R-:W-:Y:S01]  /*8790*/  F2FP.F16.F32.PACK_AB R11, R19, R14 ;  /* 0x0000000e130b723e */ /* 0x000fe200000000ff */
[----:B------:R-:W-:Y:S02]  /*87a0*/  HADD2.F32 R71, -RZ, R76.H1_H1 ;  /* 0x3000004cff477230 */ /* 0x000fe40000004100 */
[----:B------:R-:W-:Y:S01]  /*87b0*/  FMUL R24, R47, R28 ;  /* 0x0000001c2f187220 */ /* 0x000fe20000400000 */
[----:B------:R-:W-:Y:S01]  /*87c0*/  FFMA R21, R49, R67, R21 ;  /* 0x0000004331157223 */ /* 0x000fe20000000015 */
[--C-:B------:R-:W-:Y:S01]  /*87d0*/  HADD2.F32 R72, -RZ, R77.reuse.H0_H0 ;  /* 0x2000004dff487230 */ /* 0x100fe20000004100 */
[----:B------:R1:W-:Y:S01]  /*87e0*/  STS.128 [R99+0x6010], R8 ;  /* 0x0060100863007388 */ /* 0x0003e20000000c00 */
        /* <DEDUP_REMOVED lines=49> */
.L_x_129:
[----:B------:R-:W-:Y:S05]  /*8b00*/  BSYNC.RECONVERGENT B0 ;  /* 0x0000000000007941 */ /* 0x000fea0003800200 */
.L_x_128:
[----:B------:R-:W-:Y:S01]  /*8b10*/  BAR.SYNC.DEFER_BLOCKING 0x1, 0x80 ;  /* 0x0042000000007b1d */ /* 0x000fe20000010000 */
[----:B------:R-:W-:Y:S01]  /*8b20*/  UISETP.NE.AND UP0, UPT, UR49, -0x4, UPT ;  /* 0xfffffffc3100788c */ /* 0x000fe2000bf05270 */
[----:B------:R-:W-:Y:S08]  /*8b30*/  IADD3 R45, PT, PT, R45, 0x1, RZ ;  /* 0x000000012d2d7810 */ /* 0x000ff00007ffe0ff */
[----:B------:R-:W-:Y:S05]  /*8b40*/  BRA.U !UP0, `(.L_x_130) ;  /* 0x0000000108287547 */ /* 0x000fea000b800000 */
[----:B------:R-:W-:Y:S01]  /*8b50*/  ISETP.NE.AND P0, PT, R107, RZ, PT ;  /* 0x000000ff6b00720c */ /* 0x000fe20003f05270 */
[----:B------:R-:W-:Y:S01]  /*8b60*/  IMAD.U32 R2, RZ, RZ, UR51 ;  /* 0x00000033ff027e24 */ /* 0x000fe2000f8e00ff */
[----:B------:R-:W-:Y:S01]  /*8b70*/  UIADD3 UR51, UPT, UPT, UR51, 0x1, URZ ;  /* 0x0000000133337890 */ /* 0x000fe2000fffe0ff */
[----:B------:R-:W-:Y:S03]  /*8b80*/  IMAD.U32 R0, RZ, RZ, UR37 ;  /* 0x00000025ff007e24 */ /* 0x000fe6000f8e00ff */
[----:B------:R-:W-:Y:S04]  /*8b90*/  UISETP.NE.AND UP0, UPT, UR51, 0x4, UPT ;  /* 0x000000043300788c */ /* 0x000fe8000bf05270 */
[----:B------:R-:W-:Y:S03]  /*8ba0*/  USEL UR51, UR51, URZ, UP0 ;  /* 0x000000ff33337287 */ /* 0x000fe60008000000 */
[----:B------:R-:W-:Y:S05]  /*8bb0*/  @P0 LEA R2, R2, UR48, 0x3 ;  /* 0x0000003002020c11 */ /* 0x000fea000f8e18ff */
[----:B------:R-:W-:Y:S05]  /*8bc0*/  @P0 VIADD R2, R2, 0x40 ;  /* 0x0000004002020836 */ /* 0x000fea0000000000 */
[----:B------:R-:W-:Y:S04]  /*8bd0*/  @P0 PRMT R0, R0, 0x654, R2 ;  /* 0x0000065400000816 */ /* 0x000fe80000000002 */
[----:B------:R2:W-:Y:S03]  /*8be0*/  @P0 SYNCS.ARRIVE.TRANS64.RED.A1T0 RZ, [R0+URZ], RZ ;  /* 0x000000ff00ff09a7 */ /* 0x0005e600081004ff */
.L_x_130:
[----:B------:R-:W-:Y:S01]  /*8bf0*/  ISETP.NE.AND P2, PT, R103, RZ, PT ;  /* 0x000000ff6700720c */ /* 0x000fe20003f45270 */
[----:B------:R-:W-:Y:S01]  /*8c00*/  UIADD3 UR49, UPT, UPT, UR49, 0x4, URZ ;  /* 0x0000000431317890 */ /* 0x000fe2000fffe0ff */
[----:B------:R-:W-:Y:S01]  /*8c10*/  ISETP.NE.AND P0, PT, R105, 0x2, PT ;  /* 0x000000026900780c */ /* 0x000fe20003f05270 */
[----:B------:R-:W-:Y:S01]  /*8c20*/  IMAD.IADD R20, R43, 0x1, R86 ;  /* 0x000000012b147824 */ /* 0x000fe200078e0256 */
[----:B------:R-:W-:Y:S01]  /*8c30*/  ISETP.NE.AND P1, PT, R45, 0x4, PT ;  /* 0x000000042d00780c */ /* 0x000fe20003f25270 */
[----:B------:R-:W-:Y:S01]  /*8c40*/  IMAD.IADD R21, R44, 0x1, R87 ;  /* 0x000000012c157824 */ /* 0x000fe200078e0257 */
[----:B------:R-:W-:Y:S02]  /*8c50*/  SEL R2, RZ, 0x1, P0 ;  /* 0x00000001ff027807 */ /* 0x000fe40000000000 */
[----:B--2---:R-:W-:Y:S02]  /*8c60*/  SEL R0, RZ, 0x1, P1 ;  /* 0x00000001ff007807 */ /* 0x004fe40000800000 */
[----:B------:R-:W-:Y:S02]  /*8c70*/  LOP3.LUT R95, R95, R2, RZ, 0x3c, !PT ;  /* 0x000000025f5f7212 */ /* 0x000fe400078e3cff */
[----:B------:R-:W-:Y:S02]  /*8c80*/  LOP3.LUT R96, R96, R0, RZ, 0x3c, !PT ;  /* 0x0000000060607212 */ /* 0x000fe400078e3cff */
[----:B------:R-:W-:Y:S02]  /*8c90*/  @P2 R2UR UR36, R94 ;  /* 0x000000005e2422ca */ /* 0x000fe400000e0000 */
[----:B------:R-:W-:Y:S02]  /*8ca0*/  SEL R105, R105, RZ, P0 ;  /* 0x000000ff69697207 */ /* 0x000fe40000000000 */
[----:B------:R-:W-:Y:S01]  /*8cb0*/  SEL R45, R45, RZ, P1 ;  /* 0x000000ff2d2d7207 */ /* 0x000fe20000800000 */
[----:B------:R-:W-:Y:S10]  /*8cc0*/  @P2 BRA `(.L_x_131) ;  /* 0xffffffc000502947 */ /* 0x000ff4000383ffff */
[----:B------:R-:W-:-:S09]  /*8cd0*/  UISETP.NE.AND UP0, UPT, UR50, URZ, UPT ;  /* 0x000000ff3200728c */ /* 0x000fd2000bf05270 */
[----:B------:R-:W-:Y:S05]  /*8ce0*/  BRA.U !UP0, `(.L_x_132) ;  /* 0x0000000108487547 */ /* 0x000fea000b800000 */
[----:B------:R-:W2:Y:S02]  /*8cf0*/  LDCU.64 UR4, c[0x0][0x890] ;  /* 0x00011200ff0477ac */ /* 0x000ea40008000a00 */
[----:B--2---:R-:W-:-:S04]  /*8d00*/  UISETP.NE.U32.AND UP0, UPT, UR4, URZ, UPT ;  /* 0x000000ff0400728c */ /* 0x004fc8000bf05070 */
[----:B------:R-:W-:-:S09]  /*8d10*/  UISETP.NE.AND.EX UP0, UPT, UR5, URZ, UPT, UP0 ;  /* 0x000000ff0500728c */ /* 0x000fd2000bf05300 */
[----:B------:R-:W-:Y:S05]  /*8d20*/  BRA.U UP0, `(.L_x_133) ;  /* 0x00000001000c7547 */ /* 0x000fea000b800000 */
[----:B------:R-:W-:-:S13]  /*8d30*/  FSETP.NEU.AND P0, PT, R49, RZ, PT ;  /* 0x000000ff3100720b */ /* 0x000fda0003f0d000 */
[----:B------:R-:W-:Y:S05]  /*8d40*/  @!P0 EXIT ;  /* 0x000000000000894d */ /* 0x000fea0003800000 */
[----:B------:R-:W-:Y:S05]  /*8d50*/  BRA `(.L_x_132) ;  /* 0x00000000002c7947 */ /* 0x000fea0003800000 */
.L_x_133:
[----:B------:R-:W-:Y:S01]  /*8d60*/  ISETP.NE.AND P0, PT, R104, RZ, PT ;  /* 0x000000ff6800720c */ /* 0x000fe20003f05270 */
[----:B------:R-:W-:-:S12]  /*8d70*/  BSSY.RECONVERGENT B0, `(.L_x_132) ;  /* 0x0000009000007945 */ /* 0x000fd80003800200 */
[----:B------:R-:W-:Y:S05]  /*8d80*/  @P0 BRA `(.L_x_134) ;  /* 0x0000000000140947 */ /* 0x000fea0003800000 */
[----:B------:R-:W2:Y:S02]  /*8d90*/  LDCU.64 UR4, c[0x0][0x888] ;  /* 0x00011100ff0477ac */ /* 0x000ea40008000a00 */
[----:B--2---:R-:W-:-:S04]  /*8da0*/  ISETP.NE.U32.AND P0, PT, RZ, UR4, PT ;  /* 0x00000004ff007c0c */ /* 0x004fc8000bf05070 */
[----:B------:R-:W-:-:S13]  /*8db0*/  ISETP.NE.AND.EX P0, PT, RZ, UR5, PT, P0 ;  /* 0x00000005ff007c0c */ /* 0x000fda000bf05300 */
[----:B------:R-:W-:Y:S05]  /*8dc0*/  @!P0 EXIT ;  /* 0x000000000000894d */ /* 0x000fea0003800000 */
[----:B------:R-:W-:Y:S05]  /*8dd0*/  BRA `(.L_x_135) ;  /* 0x0000000000087947 */ /* 0x000fea0003800000 */
.L_x_134:
[----:B------:R-:W-:-:S13]  /*8de0*/  FSETP.NEU.AND P0, PT, R49, RZ, PT ;  /* 0x000000ff3100720b */ /* 0x000fda0003f0d000 */
[----:B------:R-:W-:Y:S05]  /*8df0*/  @!P0 EXIT ;  /* 0x000000000000894d */ /* 0x000fea0003800000 */
.L_x_135:
[----:B------:R-:W-:Y:S05]  /*8e00*/  BSYNC.RECONVERGENT B0 ;  /* 0x0000000000007941 */ /* 0x000fea0003800200 */
.L_x_132:
[----:B------:R-:W-:Y:S01]  /*8e10*/  ULEA UR4, UR51, UR48, 0x3 ;  /* 0x0000003033047291 */ /* 0x000fe2000f8e18ff */
[----:B------:R-:W-:-:S04]  /*8e20*/  DEPBAR.LE SB0, 0x0 ;  /* 0x000080000000791a */ /* 0x000fc80000000000 */
[----:B------:R-:W-:-:S04]  /*8e30*/  UIADD3 UR4, UPT, UPT, UR4, 0x40, URZ ;  /* 0x0000004004047890 */ /* 0x000fc8000fffe0ff */
[----:B------:R-:W-:-:S09]  /*8e40*/  UPRMT UR4, UR37, 0x654, UR4 ;  /* 0x0000065425047896 */ /* 0x000fd20008000004 */
[----:B------:R-:W-:Y:S01]  /*8e50*/  SYNCS.ARRIVE.TRANS64.RED.A1T0 RZ, [UR4], RZ ;  /* 0x000000ffffff79a7 */ /* 0x000fe20008100404 */
[----:B------:R-:W-:Y:S05]  /*8e60*/  EXIT ;  /* 0x000000000000794d */ /* 0x000fea0003800000 */
.L_x_24:
[----:B--2---:R2:W4:Y:S02]  /*8e70*/  SYNCS.PHASECHK.TRANS64.TRYWAIT P0, [R2+URZ+0xe0], R3 ;  /* 0x0000e003020075a7 */ /* 0x00452400080011ff */
[----:B----4-:R-:W-:Y:S05]  /*8e80*/  @!P0 NANOSLEEP.SYNCS 0x989680 ;  /* 0x009896800000895d */ /* 0x010fea0003900000 */
[----:B------:R-:W4:Y:S02]  /*8e90*/  @!P0 SYNCS.PHASECHK.TRANS64 P0, [R2+URZ+0xe0], R3 ;  /* 0x0000e003020085a7 */ /* 0x000f2400080010ff */
[----:B----4-:R-:W-:Y:S05]  /*8ea0*/  @!P0 BRA `(.L_x_24) ;  /* 0xfffffffc00f08947 */ /* 0x010fea000383ffff */
[----:B------:R-:W-:Y:S05]  /*8eb0*/  BRA `(.L_x_136) ;  /* 0xffffff8800247947 */ /* 0x000fea000383ffff */
.L_x_27:
[----:B-1----:R-:W-:-:S07]  /*8ec0*/  MOV R2, UR33 ;  /* 0x0000002100027c02 */ /* 0x002fce0008000f00 */
.L_x_137:
[----:B-1----:R1:W2:Y:S02]  /*8ed0*/  SYNCS.PHASECHK.TRANS64.TRYWAIT P0, [R2+URZ+0x10], R4 ;  /* 0x00001004020075a7 */ /* 0x0022a400080011ff */
[----:B--2---:R-:W-:Y:S05]  /*8ee0*/  @!P0 NANOSLEEP.SYNCS 0x989680 ;  /* 0x009896800000895d */ /* 0x004fea0003900000 */
[----:B------:R-:W2:Y:S02]  /*8ef0*/  @!P0 SYNCS.PHASECHK.TRANS64 P0, [R2+URZ+0x10], R4 ;  /* 0x00001004020085a7 */ /* 0x000ea400080010ff */
[----:B--2---:R-:W-:Y:S05]  /*8f00*/  @!P0 BRA `(.L_x_137) ;  /* 0xfffffffc00f08947 */ /* 0x004fea000383ffff */
[----:B------:R-:W-:Y:S05]  /*8f10*/  BRA `(.L_x_26) ;  /* 0xffffff8800787947 */ /* 0x000fea000383ffff */
.L_x_34:
[----:B-1----:R-:W-:-:S07]  /*8f20*/  MOV R2, UR25 ;  /* 0x0000001900027c02 */ /* 0x002fce0008000f00 */
.L_x_138:
[----:B-1----:R1:W2:Y:S02]  /*8f30*/  SYNCS.PHASECHK.TRANS64.TRYWAIT P0, [R2+URZ+0x10], R4 ;  /* 0x00001004020075a7 */ /* 0x0022a400080011ff */
[----:B--2---:R-:W-:Y:S05]  /*8f40*/  @!P0 NANOSLEEP.SYNCS 0x989680 ;  /* 0x009896800000895d */ /* 0x004fea0003900000 */
[----:B------:R-:W2:Y:S02]  /*8f50*/  @!P0 SYNCS.PHASECHK.TRANS64 P0, [R2+URZ+0x10], R4 ;  /* 0x00001004020085a7 */ /* 0x000ea400080010ff */
[----:B--2---:R-:W-:Y:S05]  /*8f60*/  @!P0 BRA `(.L_x_138) ;  /* 0xfffffffc00f08947 */ /* 0x004fea000383ffff */
[----:B------:R-:W-:Y:S05]  /*8f70*/  BRA `(.L_x_33) ;  /* 0xffffff8c00507947 */ /* 0x000fea000383ffff */
.L_x_39:
[----:B-1----:R1:W2:Y:S02]  /*8f80*/  SYNCS.PHASECHK.TRANS64.TRYWAIT P0, [R2+URZ+0x70], R3 ;  /* 0x00007003020075a7 */ /* 0x0022a400080011ff */
[----:B--2---:R-:W-:Y:S05]  /*8f90*/  @!P0 NANOSLEEP.SYNCS 0x989680 ;  /* 0x009896800000895d */ /* 0x004fea0003900000 */
[----:B------:R-:W2:Y:S02]  /*8fa0*/  @!P0 SYNCS.PHASECHK.TRANS64 P0, [R2+URZ+0x70], R3 ;  /* 0x00007003020085a7 */ /* 0x000ea400080010ff */
[----:B--2---:R-:W-:Y:S05]  /*8fb0*/  @!P0 BRA `(.L_x_39) ;  /* 0xfffffffc00f08947 */ /* 0x004fea000383ffff */
[----:B------:R-:W-:Y:S05]  /*8fc0*/  BRA `(.L_x_139) ;  /* 0xffffff90000c7947 */ /* 0x000fea000383ffff */
.L_x_43:
[----:B---3--:R-:W-:-:S07]  /*8fd0*/  MOV R0, UR4 ;  /* 0x0000000400007c02 */ /* 0x008fce0008000f00 */
.L_x_140:
[----:B-1----:R1:W2:Y:S02]  /*8fe0*/  SYNCS.PHASECHK.TRANS64.TRYWAIT P0, [R0+URZ], R2 ;  /* 0x00000002000075a7 */ /* 0x0022a400080011ff */
[----:B--2---:R-:W-:Y:S05]  /*8ff0*/  @!P0 NANOSLEEP.SYNCS 0x989680 ;  /* 0x009896800000895d */ /* 0x004fea0003900000 */
[----:B------:R-:W2:Y:S02]  /*9000*/  @!P0 SYNCS.PHASECHK.TRANS64 P0, [R0+URZ], R2 ;  /* 0x00000002000085a7 */ /* 0x000ea400080010ff */
[----:B--2---:R-:W-:Y:S05]  /*9010*/  @!P0 BRA `(.L_x_140) ;  /* 0xfffffffc00f08947 */ /* 0x004fea000383ffff */
[----:B------:R-:W-:Y:S05]  /*9020*/  BRA `(.L_x_141) ;  /* 0xffffff94007c7947 */ /* 0x000fea000383ffff */
.L_x_46:
[----:B-1----:R1:W2:Y:S02]  /*9030*/  SYNCS.PHASECHK.TRANS64.TRYWAIT P0, [R0+URZ+0xd0], R4 ;  /* 0x0000d004000075a7 */ /* 0x0022a400080011ff */
[----:B--2---:R-:W-:Y:S05]  /*9040*/  @!P0 NANOSLEEP.SYNCS 0x989680 ;  /* 0x009896800000895d */ /* 0x004fea0003900000 */
[----:B------:R-:W2:Y:S02]  /*9050*/  @!P0 SYNCS.PHASECHK.TRANS64 P0, [R0+URZ+0xd0], R4 ;  /* 0x0000d004000085a7 */ /* 0x000ea400080010ff */
[----:B--2---:R-:W-:Y:S05]  /*9060*/  @!P0 BRA `(.L_x_46) ;  /* 0xfffffffc00f08947 */ /* 0x004fea000383ffff */
[----:B------:R-:W-:Y:S05]  /*9070*/  BRA `(.L_x_142) ;  /* 0xffffff9400dc7947 */ /* 0x000fea000383ffff */
.L_x_47:
[----:B------:R-:W-:-:S07]  /*9080*/  MOV R0, UR5 ;  /* 0x0000000500007c02 */ /* 0x000fce0008000f00 */
.L_x_143:
[----:B-1----:R1:W2:Y:S02]  /*9090*/  SYNCS.PHASECHK.TRANS64.TRYWAIT P0, [R0+URZ+0x80], R5 ;  /* 0x00008005000075a7 */ /* 0x0022a400080011ff */
[----:B--2---:R-:W-:Y:S05]  /*90a0*/  @!P0 NANOSLEEP.SYNCS 0x989680 ;  /* 0x009896800000895d */ /* 0x004fea0003900000 */
[----:B------:R-:W2:Y:S02]  /*90b0*/  @!P0 SYNCS.PHASECHK.TRANS64 P0, [R0+URZ+0x80], R5 ;  /* 0x00008005000085a7 */ /* 0x000ea400080010ff */
[----:B--2---:R-:W-:Y:S05]  /*90c0*/  @!P0 BRA `(.L_x_143) ;  /* 0xfffffffc00f08947 */ /* 0x004fea000383ffff */
[----:B------:R-:W-:Y:S05]  /*90d0*/  BRA `(.L_x_144) ;  /* 0xffffff9400ec7947 */ /* 0x000fea000383ffff */
.L_x_48:
[----:B-1----:R1:W2:Y:S02]  /*90e0*/  SYNCS.PHASECHK.TRANS64.TRYWAIT P1, [R0+URZ+0x70], R4 ;  /* 0x00007004000075a7 */ /* 0x0022a400080211ff */
[----:B--2---:R-:W-:Y:S05]  /*90f0*/  @!P1 NANOSLEEP.SYNCS 0x989680 ;  /* 0x009896800000995d */ /* 0x004fea0003900000 */
[----:B------:R-:W2:Y:S02]  /*9100*/  @!P1 SYNCS.PHASECHK.TRANS64 P1, [R0+URZ+0x70], R4 ;  /* 0x00007004000095a7 */ /* 0x000ea400080210ff */
[----:B--2---:R-:W-:Y:S05]  /*9110*/  @!P1 BRA `(.L_x_48) ;  /* 0xfffffffc00f09947 */ /* 0x004fea000383ffff */
[----:B------:R-:W-:Y:S05]  /*9120*/  BRA `(.L_x_145) ;  /* 0xffffff98001c7947 */ /* 0x000fea000383ffff */
.L_x_51:
[----:B------:R-:W-:-:S07]  /*9130*/  MOV R0, UR5 ;  /* 0x0000000500007c02 */ /* 0x000fce0008000f00 */
.L_x_146:
[----:B-1----:R1:W2:Y:S02]  /*9140*/  SYNCS.PHASECHK.TRANS64.TRYWAIT P0, [R0+URZ+0x80], R2 ;  /* 0x00008002000075a7 */ /* 0x0022a400080011ff */
[----:B--2---:R-:W-:Y:S05]  /*9150*/  @!P0 NANOSLEEP.SYNCS 0x989680 ;  /* 0x009896800000895d */ /* 0x004fea0003900000 */
[----:B------:R-:W2:Y:S02]  /*9160*/  @!P0 SYNCS.PHASECHK.TRANS64 P0, [R0+URZ+0x80], R2 ;  /* 0x00008002000085a7 */ /* 0x000ea400080010ff */
[----:B--2---:R-:W-:Y:S05]  /*9170*/  @!P0 BRA `(.L_x_146) ;  /* 0xfffffffc00f08947 */ /* 0x004fea000383ffff */
[----:B------:R-:W-:Y:S05]  /*9180*/  BRA `(.L_x_50) ;  /* 0xffffff9800707947 */ /* 0x000fea000383ffff */
.L_x_58:
[----:B-1----:R1:W2:Y:S02]  /*9190*/  SYNCS.PHASECHK.TRANS64.TRYWAIT P1, [R0+URZ+0x70], R2 ;  /* 0x00007002000075a7 */ /* 0x0022a400080211ff */
[----:B--2---:R-:W-:Y:S05]  /*91a0*/  @!P1 NANOSLEEP.SYNCS 0x989680 ;  /* 0x009896800000995d */ /* 0x004fea0003900000 */
[----:B------:R-:W2:Y:S02]  /*91b0*/  @!P1 SYNCS.PHASECHK.TRANS64 P1, [R0+URZ+0x70], R2 ;  /* 0x00007002000095a7 */ /* 0x000ea400080210ff */
[----:B--2---:R-:W-:Y:S05]  /*91c0*/  @!P1 BRA `(.L_x_58) ;  /* 0xfffffffc00f09947 */ /* 0x004fea000383ffff */
[----:B------:R-:W-:Y:S05]  /*91d0*/  BRA `(.L_x_147) ;  /* 0xffffff9c00e47947 */ /* 0x000fea000383ffff */
.L_x_59:
[----:B------:R-:W-:-:S07]  /*91e0*/  MOV R2, UR7 ;  /* 0x0000000700027c02 */ /* 0x000fce0008000f00 */
.L_x_148:
[----:B-1----:R1:W2:Y:S02]  /*91f0*/  SYNCS.PHASECHK.TRANS64.TRYWAIT P0, [R2+URZ+0xb0], R0 ;  /* 0x0000b000020075a7 */ /* 0x0022a400080011ff */
[----:B--2---:R-:W-:Y:S05]  /*9200*/  @!P0 NANOSLEEP.SYNCS 0x989680 ;  /* 0x009896800000895d */ /* 0x004fea0003900000 */
[----:B------:R-:W2:Y:S02]  /*9210*/  @!P0 SYNCS.PHASECHK.TRANS64 P0, [R2+URZ+0xb0], R0 ;  /* 0x0000b000020085a7 */ /* 0x000ea400080010ff */
[----:B--2---:R-:W-:Y:S05]  /*9220*/  @!P0 BRA `(.L_x_148) ;  /* 0xfffffffc00f08947 */ /* 0x004fea000383ffff */
[----:B------:R-:W-:Y:S05]  /*9230*/  BRA `(.L_x_149) ;  /* 0xffffffa0001c7947 */ /* 0x000fea000383ffff */
.L_x_62:
[----:B------:R-:W-:Y:S07]  /*9240*/  MOV R0, UR6 ;  /* 0x0000000600007c02 */ /* 0x000fee0008000f00 */
.L_x_150:
[----:B-1----:R1:W2:Y:S02]  /*9250*/  SYNCS.PHASECHK.TRANS64.TRYWAIT P0, [R0+URZ], R2 ;  /* 0x00000002000075a7 */ /* 0x0022a400080011ff */
[----:B--2---:R-:W-:Y:S05]  /*9260*/  @!P0 NANOSLEEP.SYNCS 0x989680 ;  /* 0x009896800000895d */ /* 0x004fea0003900000 */
[----:B------:R-:W2:Y:S02]  /*9270*/  @!P0 SYNCS.PHASECHK.TRANS64 P0, [R0+URZ], R2 ;  /* 0x00000002000085a7 */ /* 0x000ea400080010ff */
[----:B--2---:R-:W-:Y:S05]  /*9280*/  @!P0 BRA `(.L_x_150) ;  /* 0xfffffffc00f08947 */ /* 0x004fea000383ffff */
[----:B------:R-:W-:Y:S05]  /*9290*/  BRA `(.L_x_61) ;  /* 0xffffffa000387947 */ /* 0x000fea000383ffff */
.L_x_65:
[----:B------:R-:W-:-:S07]  /*92a0*/  MOV R0, UR6 ;  /* 0x0000000600007c02 */ /* 0x000fce0008000f00 */
.L_x_151:
[----:B--2---:R2:W4:Y:S02]  /*92b0*/  SYNCS.PHASECHK.TRANS64.TRYWAIT P0, [R0+URZ], R2 ;  /* 0x00000002000075a7 */ /* 0x00452400080011ff */
[----:B----4-:R-:W-:Y:S05]  /*92c0*/  @!P0 NANOSLEEP.SYNCS 0x989680 ;  /* 0x009896800000895d */ /* 0x010fea0003900000 */
[----:B------:R-:W4:Y:S02]  /*92d0*/  @!P0 SYNCS.PHASECHK.TRANS64 P0, [R0+URZ], R2 ;  /* 0x00000002000085a7 */ /* 0x000f2400080010ff */
[----:B----4-:R-:W-:Y:S05]  /*92e0*/  @!P0 BRA `(.L_x_151) ;  /* 0xfffffffc00f08947 */ /* 0x010fea000383ffff */
[----:B------:R-:W-:Y:S05]  /*92f0*/  BRA `(.L_x_152) ;  /* 0xffffffa400147947 */ /* 0x000fea000383ffff */
.L_x_66:
[----:B------:R-:W-:-:S07]  /*9300*/  MOV R0, UR6 ;  /* 0x0000000600007c02 */ /* 0x000fce0008000f00 */
.L_x_153:
[----:B-1----:R1:W2:Y:S02]  /*9310*/  SYNCS.PHASECHK.TRANS64.TRYWAIT P0, [R0+URZ], R3 ;  /* 0x00000003000075a7 */ /* 0x0022a400080011ff */
[----:B--2---:R-:W-:Y:S05]  /*9320*/  @!P0 NANOSLEEP.SYNCS 0x989680 ;  /* 0x009896800000895d */ /* 0x004fea0003900000 */
[----:B------:R-:W2:Y:S02]  /*9330*/  @!P0 SYNCS.PHASECHK.TRANS64 P0, [R0+URZ], R3 ;  /* 0x00000003000085a7 */ /* 0x000ea400080010ff */
[----:B--2---:R-:W-:Y:S05]  /*9340*/  @!P0 BRA `(.L_x_153) ;  /* 0xfffffffc00f08947 */ /* 0x004fea000383ffff */
[----:B------:R-:W-:Y:S05]  /*9350*/  BRA `(.L_x_154) ;  /* 0xffffffa400207947 */ /* 0x000fea000383ffff */
.L_x_67:
[----:B------:R-:W-:-:S07]  /*9360*/  MOV R0, UR6 ;  /* 0x0000000600007c02 */ /* 0x000fce0008000f00 */
.L_x_155:
[----:B-1----:R1:W2:Y:S02]  /*9370*/  SYNCS.PHASECHK.TRANS64.TRYWAIT P0, [R0+URZ], R3 ;  /* 0x00000003000075a7 */ /* 0x0022a400080011ff */
[----:B--2---:R-:W-:Y:S05]  /*9380*/  @!P0 NANOSLEEP.SYNCS 0x989680 ;  /* 0x009896800000895d */ /* 0x004fea0003900000 */
[----:B------:R-:W2:Y:S02]  /*9390*/  @!P0 SYNCS.PHASECHK.TRANS64 P0, [R0+URZ], R3 ;  /* 0x00000003000085a7 */ /* 0x000ea400080010ff */
[----:B--2---:R-:W-:Y:S05]  /*93a0*/  @!P0 BRA `(.L_x_155) ;  /* 0xfffffffc00f08947 */ /* 0x004fea000383ffff */
[----:B------:R-:W-:Y:S05]  /*93b0*/  BRA `(.L_x_156) ;  /* 0xffffffa4002c7947 */ /* 0x000fea000383ffff */
.L_x_68:
[----:B-1----:R-:W-:-:S07]  /*93c0*/  MOV R0, UR7 ;  /* 0x0000000700007c02 */ /* 0x002fce0008000f00 */
.L_x_157:
[----:B-1----:R1:W2:Y:S02]  /*93d0*/  SYNCS.PHASECHK.TRANS64.TRYWAIT P0, [R0+URZ], R2 ;  /* 0x00000002000075a7 */ /* 0x0022a400080011ff */
[----:B--2---:R-:W-:Y:S05]  /*93e0*/  @!P0 NANOSLEEP.SYNCS 0x989680 ;  /* 0x009896800000895d */ /* 0x004fea0003900000 */
[----:B------:R-:W2:Y:S02]  /*93f0*/  @!P0 SYNCS.PHASECHK.TRANS64 P0, [R0+URZ], R2 ;  /* 0x00000002000085a7 */ /* 0x000ea400080010ff */
[----:B--2---:R-:W-:Y:S05]  /*9400*/  @!P0 BRA `(.L_x_157) ;  /* 0xfffffffc00f08947 */ /* 0x004fea000383ffff */
[----:B------:R-:W-:Y:S05]  /*9410*/  BRA `(.L_x_158) ;  /* 0xffffffa400387947 */ /* 0x000fea000383ffff */
.L_x_73:
[----:B--2---:R2:W3:Y:S02]  /*9420*/  SYNCS.PHASECHK.TRANS64.TRYWAIT P0, [R0+URZ+0x70], R2 ;  /* 0x00007002000075a7 */ /* 0x0044e400080011ff */
[----:B---3--:R-:W-:Y:S05]  /*9430*/  @!P0 NANOSLEEP.SYNCS 0x989680 ;  /* 0x009896800000895d */ /* 0x008fea0003900000 */
[----:B------:R-:W3:Y:S02]  /*9440*/  @!P0 SYNCS.PHASECHK.TRANS64 P0, [R0+URZ+0x70], R2 ;  /* 0x00007002000085a7 */ /* 0x000ee400080010ff */
[----:B---3--:R-:W-:Y:S05]  /*9450*/  @!P0 BRA `(.L_x_73) ;  /* 0xfffffffc00f08947 */ /* 0x008fea000383ffff */
[----:B------:R-:W-:Y:S05]  /*9460*/  BRA `(.L_x_159) ;  /* 0xffffffa800347947 */ /* 0x000fea000383ffff */
.L_x_76:
[----:B------:R-:W-:Y:S07]  /*9470*/  MOV R0, UR4 ;  /* 0x0000000400007c02 */ /* 0x000fee0008000f00 */
.L_x_160:
[----:B--2---:R2:W3:Y:S02]  /*9480*/  SYNCS.PHASECHK.TRANS64.TRYWAIT P0, [R0+URZ+0x68], R2 ;  /* 0x00006802000075a7 */ /* 0x0044e400080011ff */
[----:B---3--:R-:W-:Y:S05]  /*9490*/  @!P0 NANOSLEEP.SYNCS 0x989680 ;  /* 0x009896800000895d */ /* 0x008fea0003900000 */
[----:B------:R-:W3:Y:S02]  /*94a0*/  @!P0 SYNCS.PHASECHK.TRANS64 P0, [R0+URZ+0x68], R2 ;  /* 0x00006802000085a7 */ /* 0x000ee400080010ff */
[----:B---3--:R-:W-:Y:S05]  /*94b0*/  @!P0 BRA `(.L_x_160) ;  /* 0xfffffffc00f08947 */ /* 0x008fea000383ffff */
[----:B------:R-:W-:Y:S05]  /*94c0*/  BRA `(.L_x_75) ;  /* 0xffffffac00147947 */ /* 0x000fea000383ffff */
.L_x_79:
[----:B------:R-:W-:Y:S07]  /*94d0*/  MOV R0, UR4 ;  /* 0x0000000400007c02 */ /* 0x000fee0008000f00 */
.L_x_161:
[----:B-1----:R1:W2:Y:S02]  /*94e0*/  SYNCS.PHASECHK.TRANS64.TRYWAIT P0, [R0+URZ+0x40], R20 ;  /* 0x00004014000075a7 */ /* 0x0022a400080011ff */
[----:B--2---:R-:W-:Y:S05]  /*94f0*/  @!P0 NANOSLEEP.SYNCS 0x989680 ;  /* 0x009896800000895d */ /* 0x004fea0003900000 */
[----:B------:R-:W2:Y:S02]  /*9500*/  @!P0 SYNCS.PHASECHK.TRANS64 P0, [R0+URZ+0x40], R20 ;  /* 0x00004014000085a7 */ /* 0x000ea400080010ff */
[----:B--2---:R-:W-:Y:S05]  /*9510*/  @!P0 BRA `(.L_x_161) ;  /* 0xfffffffc00f08947 */ /* 0x004fea000383ffff */
[----:B------:R-:W-:Y:S05]  /*9520*/  BRA `(.L_x_162) ;  /* 0xffffffac00907947 */ /* 0x000fea000383ffff */
.L_x_80:
[----:B------:R-:W-:Y:S07]  /*9530*/  MOV R0, UR4 ;  /* 0x0000000400007c02 */ /* 0x000fee0008000f00 */
.L_x_163:
[----:B-1----:R1:W2:Y:S02]  /*9540*/  SYNCS.PHASECHK.TRANS64.TRYWAIT P0, [R0+URZ+0x48], R20 ;  /* 0x00004814000075a7 */ /* 0x0022a400080011ff */
[----:B--2---:R-:W-:Y:S05]  /*9550*/  @!P0 NANOSLEEP.SYNCS 0x989680 ;  /* 0x009896800000895d */ /* 0x004fea0003900000 */
[----:B------:R-:W2:Y:S02]  /*9560*/  @!P0 SYNCS.PHASECHK.TRANS64 P0, [R0+URZ+0x48], R20 ;  /* 0x00004814000085a7 */ /* 0x000ea400080010ff */
[----:B--2---:R-:W-:Y:S05]  /*9570*/  @!P0 BRA `(.L_x_163) ;  /* 0xfffffffc00f08947 */ /* 0x004fea000383ffff */
[----:B------:R-:W-:Y:S05]  /*9580*/  BRA `(.L_x_164) ;  /* 0xffffffac00c87947 */ /* 0x000fea000383ffff */
.L_x_81:
[----:B------:R-:W-:Y:S07]  /*9590*/  MOV R0, UR4 ;  /* 0x0000000400007c02 */ /* 0x000fee0008000f00 */
.L_x_165:
[----:B-1----:R1:W2:Y:S02]  /*95a0*/  SYNCS.PHASECHK.TRANS64.TRYWAIT P0, [R0+URZ+0x50], R20 ;  /* 0x00005014000075a7 */ /* 0x0022a400080011ff */
[----:B--2---:R-:W-:Y:S05]  /*95b0*/  @!P0 NANOSLEEP.SYNCS 0x989680 ;  /* 0x009896800000895d */ /* 0x004fea0003900000 */
[----:B------:R-:W2:Y:S02]  /*95c0*/  @!P0 SYNCS.PHASECHK.TRANS64 P0, [R0+URZ+0x50], R20 ;  /* 0x00005014000085a7 */ /* 0x000ea400080010ff */
[----:B--2---:R-:W-:Y:S05]  /*95d0*/  @!P0 BRA `(.L_x_165) ;  /* 0xfffffffc00f08947 */ /* 0x004fea000383ffff */
[----:B------:R-:W-:Y:S05]  /*95e0*/  BRA `(.L_x_166) ;  /* 0xffffffb0000c7947 */ /* 0x000fea000383ffff */
.L_x_82:
[----:B------:R-:W-:Y:S07]  /*95f0*/  MOV R0, UR4 ;  /* 0x0000000400007c02 */ /* 0x000fee0008000f00 */
.L_x_167:
[----:B-1----:R1:W2:Y:S02]  /*9600*/  SYNCS.PHASECHK.TRANS64.TRYWAIT P0, [R0+URZ+0x58], R20 ;  /* 0x00005814000075a7 */ /* 0x0022a400080011ff */
[----:B--2---:R-:W-:Y:S05]  /*9610*/  @!P0 NANOSLEEP.SYNCS 0x989680 ;  /* 0x009896800000895d */ /* 0x004fea0003900000 */
[----:B------:R-:W2:Y:S02]  /*9620*/  @!P0 SYNCS.PHASECHK.TRANS64 P0, [R0+URZ+0x58], R20 ;  /* 0x00005814000085a7 */ /* 0x000ea400080010ff */
[----:B--2---:R-:W-:Y:S05]  /*9630*/  @!P0 BRA `(.L_x_167) ;  /* 0xfffffffc00f08947 */ /* 0x004fea000383ffff */
[----:B------:R-:W-:Y:S05]  /*9640*/  BRA `(.L_x_168) ;  /* 0xffffffb000907947 */ /* 0x000fea000383ffff */
.L_x_84:
[----:B------:R-:W-:-:S07]  /*9650*/  MOV R0, UR4 ;  /* 0x0000000400007c02 */ /* 0x000fce0008000f00 */
.L_x_169:
[----:B-1----:R1:W3:Y:S02]  /*9660*/  SYNCS.PHASECHK.TRANS64.TRYWAIT P0, [R0+URZ+0x40], R2 ;  /* 0x00004002000075a7 */ /* 0x0022e400080011ff */
[----:B---3--:R-:W-:Y:S05]  /*9670*/  @!P0 NANOSLEEP.SYNCS 0x989680 ;  /* 0x009896800000895d */ /* 0x008fea0003900000 */
[----:B------:R-:W3:Y:S02]  /*9680*/  @!P0 SYNCS.PHASECHK.TRANS64 P0, [R0+URZ+0x40], R2 ;  /* 0x00004002000085a7 */ /* 0x000ee400080010ff */
[----:B---3--:R-:W-:Y:S05]  /*9690*/  @!P0 BRA `(.L_x_169) ;  /* 0xfffffffc00f08947 */ /* 0x008fea000383ffff */
[----:B------:R-:W-:Y:S05]  /*96a0*/  BRA `(.L_x_170) ;  /* 0xffffffb400007947 */ /* 0x000fea000383ffff */
.L_x_85:
[----:B-1----:R-:W-:-:S07]  /*96b0*/  MOV R0, UR4 ;  /* 0x0000000400007c02 */ /* 0x002fce0008000f00 */
.L_x_171:
[----:B-1----:R1:W3:Y:S02]  /*96c0*/  SYNCS.PHASECHK.TRANS64.TRYWAIT P0, [R0+URZ+0x48], R2 ;  /* 0x00004802000075a7 */ /* 0x0022e400080011ff */
[----:B---3--:R-:W-:Y:S05]  /*96d0*/  @!P0 NANOSLEEP.SYNCS 0x989680 ;  /* 0x009896800000895d */ /* 0x008fea0003900000 */
[----:B------:R-:W3:Y:S02]  /*96e0*/  @!P0 SYNCS.PHASECHK.TRANS64 P0, [R0+URZ+0x48], R2 ;  /* 0x00004802000085a7 */ /* 0x000ee400080010ff */
[----:B---3--:R-:W-:Y:S05]  /*96f0*/  @!P0 BRA `(.L_x_171) ;  /* 0xfffffffc00f08947 */ /* 0x008fea000383ffff */
[----:B------:R-:W-:Y:S05]  /*9700*/  BRA `(.L_x_172) ;  /* 0xffffffb000f07947 */ /* 0x000fea000383ffff */
.L_x_86:
[----:B-1----:R-:W-:-:S07]  /*9710*/  MOV R0, UR4 ;  /* 0x0000000400007c02 */ /* 0x002fce0008000f00 */
.L_x_173:
[----:B-1----:R1:W3:Y:S02]  /*9720*/  SYNCS.PHASECHK.TRANS64.TRYWAIT P0, [R0+URZ+0x50], R2 ;  /* 0x00005002000075a7 */ /* 0x0022e400080011ff */
[----:B---3--:R-:W-:Y:S05]  /*9730*/  @!P0 NANOSLEEP.SYNCS 0x989680 ;  /* 0x009896800000895d */ /* 0x008fea0003900000 */
[----:B------:R-:W3:Y:S02]  /*9740*/  @!P0 SYNCS.PHASECHK.TRANS64 P0, [R0+URZ+0x50], R2 ;  /* 0x00005002000085a7 */ /* 0x000ee400080010ff */
[----:B---3--:R-:W-:Y:S05]  /*9750*/  @!P0 BRA `(.L_x_173) ;  /* 0xfffffffc00f08947 */ /* 0x008fea000383ffff */
[----:B------:R-:W-:Y:S05]  /*9760*/  BRA `(.L_x_174) ;  /* 0xffffffb000e07947 */ /* 0x000fea000383ffff */
.L_x_88:
[----:B--2---:R2:W4:Y:S02]  /*9770*/  SYNCS.PHASECHK.TRANS64.TRYWAIT P0, [R0+URZ+0x70], R2 ;  /* 0x00007002000075a7 */ /* 0x00452400080011ff */
[----:B----4-:R-:W-:Y:S05]  /*9780*/  @!P0 NANOSLEEP.SYNCS 0x989680 ;  /* 0x009896800000895d */ /* 0x010fea0003900000 */
[----:B------:R-:W4:Y:S02]  /*9790*/  @!P0 SYNCS.PHASECHK.TRANS64 P0, [R0+URZ+0x70], R2 ;  /* 0x00007002000085a7 */ /* 0x000f2400080010ff */
[----:B----4-:R-:W-:Y:S05]  /*97a0*/  @!P0 BRA `(.L_x_88) ;  /* 0xfffffffc00f08947 */ /* 0x010fea000383ffff */
[----:B------:R-:W-:Y:S05]  /*97b0*/  BRA `(.L_x_175) ;  /* 0xffffffb400a87947 */ /* 0x000fea000383ffff */
.L_x_99:
[----:B-1----:R-:W-:Y:S04]  /*97c0*/  MOV R2, UR48 ;  /* 0x0000003000027c02 */ /* 0x002fe80008000f00 */
[----:B------:R1:W3:Y:S03]  /*97d0*/  SYNCS.PHASECHK.TRANS64.TRYWAIT P1, [R2+URZ+0x20], R3 ;  /* 0x00002003020075a7 */ /* 0x0002e600080211ff */
[----:B---3--:R-:W-:Y:S05]  /*97e0*/  @!P1 NANOSLEEP.SYNCS 0x989680 ;  /* 0x009896800000995d */ /* 0x008fea0003900000 */
[----:B------:R-:W3:Y:S02]  /*97f0*/  @!P1 SYNCS.PHASECHK.TRANS64 P1, [R2+URZ+0x20], R3 ;  /* 0x00002003020095a7 */ /* 0x000ee400080210ff */
[----:B---3--:R-:W-:Y:S05]  /*9800*/  @!P1 BRA `(.L_x_99) ;  /* 0xfffffffc00ec9947 */ /* 0x008fea000383ffff */
[----:B------:R-:W-:Y:S05]  /*9810*/  BRA `(.L_x_98) ;  /* 0xffffffc000b47947 */ /* 0x000fea000383ffff */
.L_x_101:
[----:B-1----:R1:W4:Y:S02]  /*9820*/  SYNCS.PHASECHK.TRANS64.TRYWAIT P0, [R64+URZ+0x90], R0 ;  /* 0x00009000400075a7 */ /* 0x00232400080011ff */
[----:B----4-:R-:W-:Y:S05]  /*9830*/  @!P0 NANOSLEEP.SYNCS 0x989680 ;  /* 0x009896800000895d */ /* 0x010fea0003900000 */
[----:B------:R-:W4:Y:S02]  /*9840*/  @!P0 SYNCS.PHASECHK.TRANS64 P0, [R64+URZ+0x90], R0 ;  /* 0x00009000400085a7 */ /* 0x000f2400080010ff */
[----:B----4-:R-:W-:Y:S05]  /*9850*/  @!P0 BRA `(.L_x_101) ;  /* 0xfffffffc00f08947 */ /* 0x010fea000383ffff */
[----:B------:R-:W-:Y:S05]  /*9860*/  BRA `(.L_x_100) ;  /* 0xffffffc000dc7947 */ /* 0x000fea000383ffff */
.L_x_110:
[----:B--2---:R2:W4:Y:S02]  /*9870*/  SYNCS.PHASECHK.TRANS64.TRYWAIT P0, [R2+URZ+0x20], R0 ;  /* 0x00002000020075a7 */ /* 0x00452400080011ff */
[----:B----4-:R-:W-:Y:S05]  /*9880*/  @!P0 NANOSLEEP.SYNCS 0x989680 ;  /* 0x009896800000895d */ /* 0x010fea0003900000 */
[----:B------:R-:W4:Y:S02]  /*9890*/  @!P0 SYNCS.PHASECHK.TRANS64 P0, [R2+URZ+0x20], R0 ;  /* 0x00002000020085a7 */ /* 0x000f2400080010ff */
[----:B----4-:R-:W-:Y:S05]  /*98a0*/  @!P0 BRA `(.L_x_110) ;  /* 0xfffffffc00f08947 */ /* 0x010fea000383ffff */
[----:B------:R-:W-:Y:S05]  /*98b0*/  BRA `(.L_x_109) ;  /* 0xffffffcc00b87947 */ /* 0x000fea000383ffff */
.L_x_118:
[----:B--2---:R2:W4:Y:S02]  /*98c0*/  SYNCS.PHASECHK.TRANS64.TRYWAIT P0, [R0+URZ+0x20], R6 ;  /* 0x00002006000075a7 */ /* 0x00452400080011ff */
[----:B----4-:R-:W-:Y:S05]  /*98d0*/  @!P0 NANOSLEEP.SYNCS 0x989680 ;  /* 0x009896800000895d */ /* 0x010fea0003900000 */
[----:B------:R-:W4:Y:S02]  /*98e0*/  @!P0 SYNCS.PHASECHK.TRANS64 P0, [R0+URZ+0x20], R6 ;  /* 0x00002006000085a7 */ /* 0x000f2400080010ff */
[----:B----4-:R-:W-:Y:S05]  /*98f0*/  @!P0 BRA `(.L_x_118) ;  /* 0xfffffffc00f08947 */ /* 0x010fea000383ffff */
[----:B------:R-:W-:Y:S05]  /*9900*/  BRA `(.L_x_117) ;  /* 0xffffffd800b87947 */ /* 0x000fea000383ffff */
.L_x_126:
[----:B--2---:R2:W4:Y:S02]  /*9910*/  SYNCS.PHASECHK.TRANS64.TRYWAIT P0, [R0+URZ+0x20], R5 ;  /* 0x00002005000075a7 */ /* 0x00452400080011ff */
[----:B----4-:R-:W-:Y:S05]  /*9920*/  @!P0 NANOSLEEP.SYNCS 0x989680 ;  /* 0x009896800000895d */ /* 0x010fea0003900000 */
[----:B------:R-:W4:Y:S02]  /*9930*/  @!P0 SYNCS.PHASECHK.TRANS64 P0, [R0+URZ+0x20], R5 ;  /* 0x00002005000085a7 */ /* 0x000f2400080010ff */
[----:B----4-:R-:W-:Y:S05]  /*9940*/  @!P0 BRA `(.L_x_126) ;  /* 0xfffffffc00f08947 */ /* 0x010fea000383ffff */
[----:B------:R-:W-:Y:S05]  /*9950*/  BRA `(.L_x_125) ;  /* 0xffffffe400b87947 */ /* 0x000fea000383ffff */
        .weak           $__internal_0_$__cuda_sm10x_tcgen05_guardrail_trap_col_being_dealloced_not_returned_by_alloc
        .type           $__internal_0_$__cuda_sm10x_tcgen05_guardrail_trap_col_being_dealloced_not_returned_by_alloc,@function
        .size           $__internal_0_$__cuda_sm10x_tcgen05_guardrail_trap_col_being_dealloced_not_returned_by_alloc,($__internal_1_$__cuda_sm10x_tcgen05_guardrail_trap_phase_invalid_during_alloc - $__internal_0_$__cuda_sm10x_tcgen05_guardrail_trap_col_being_dealloced_not_returned_by_alloc)
$__internal_0_$__cuda_sm10x_tcgen05_guardrail_trap_col_being_dealloced_not_returned_by_alloc:
[----:B------:R-:W-:Y:S05]  /*9960*/  BPT.TRAP 0x1 ;  /* 0x000000040000795c */ /* 0x000fea0000300000 */
[----:B------:R-:W-:-:S04]  /*9970*/  HFMA2 R3, -RZ, RZ, 0, 0 ;  /* 0x00000000ff037431 */ /* 0x000fc800000001ff */
[----:B------:R-:W-:Y:S05]  /*9980*/  RET.REL.NODEC R2 `(_ZN7cutlass13device_kernelINS_4gemm6kernel13GemmUniversalIN4cute5tupleIJiiiiEEENS1_10collective13CollectiveMmaINS1_35MainloopSm100TmaUmmaWarpSpecializedILi2ELi2ELi4ENS5_IJNS4_1CILi1EEENSA_ILi2EEESB_EEEEENS5_IJNSA_ILi128EEESF_NSA_ILi64EEEEEENS_6half_tENS5_IJSB_llEEESI_NS5_IJlSB_lEEENS4_8TiledMMAINS4_8MMA_AtomIJNS4_20SM100_MMA_F16BF16_SSISI_SI_fLi128ELi128ELNS4_4UMMA5MajorE1ELSP_0ELNSO_7ScaleInE0ELSQ_0EEEEEENS4_6LayoutINS5_IJSB_SB_SB_EEENS5_IJNSA_ILi0EEESV_SV_EEEEENS5_IJNS4_10UnderscoreESY_SY_EEEEENS4_23SM90_TMA_LOAD_MULTICASTENS4_14ComposedLayoutINS4_7SwizzleILi3ELi4ELi3EEENS4_18smem_ptr_flag_bitsILi16EEENST_INS5_IJSG_NSA_ILi8EEEEEENS5_IJSB_SG_EEEEEEEvNS4_8identityENS4_13SM90_TMA_LOADENS12_IS14_S16_NST_INS5_IJS17_SG_EEENS5_IJSG_SB_EEEEEEEvS1C_EENS_8epilogue10collective18CollectiveEpilogueINS1J_23Sm100TmaWarpSpecializedILi4ELi2ELi32ELb1ELb0EEEJSH_NS5_IJNST_ISF_SB_EENST_INSA_ILi32EEESB_EEEEESI_SK_SI_SK_NS1J_6fusion15FusionCallbacksIS1N_NS1S_17LinearCombinationISI_fSI_fLNS_15FloatRoundStyleE2EEESH_S1R_JEEENS4_5SM1004TMEM4LOAD26SM100_TMEM_LOAD_32dp32b32xES1D_NS12_INS13_ILi2ELi4ELi3EEES16_NST_INS5_IJS17_S1P_EEENS5_IJS1P_SB_EEEEEEENS4_39AutoVectorizingCopyWithAssumedAlignmentILi128EEENS4_14SM90_TMA_STOREES26_S28_S28_EEEvvEEEEvNT_6ParamsE) ;  /* 0xffffff64029c7950 */ /* 0x000fea0003c3ffff */
        .weak           $__internal_1_$__cuda_sm10x_tcgen05_guardrail_trap_phase_invalid_during_alloc
        .type           $__internal_1_$__cuda_sm10x_tcgen05_guardrail_trap_phase_invalid_during_alloc,@function
        .size           $__internal_1_$__cuda_sm10x_tcgen05_guardrail_trap_phase_invalid_during_alloc,($__internal_2_$__cuda_sm10x_tcgen05_guardrail_trap_unallocated_columns_being_dealloced - $__internal_1_$__cuda_sm10x_tcgen05_guardrail_trap_phase_invalid_during_alloc)
$__internal_1_$__cuda_sm10x_tcgen05_guardrail_trap_phase_invalid_during_alloc:
[----:B------:R-:W-:Y:S05]  /*9990*/  BPT.TRAP 0x1 ;  /* 0x000000040000795c */ /* 0x000fea0000300000 */
[----:B------:R-:W-:-:S04]  /*99a0*/  MOV R3, 0x0 ;  /* 0x0000000000037802 */ /* 0x000fc80000000f00 */
[----:B------:R-:W-:Y:S05]  /*99b0*/  RET.REL.NODEC R2 `(_ZN7cutlass13device_kernelINS_4gemm6kernel13GemmUniversalIN4cute5tupleIJiiiiEEENS1_10collective13CollectiveMmaINS1_35MainloopSm100TmaUmmaWarpSpecializedILi2ELi2ELi4ENS5_IJNS4_1CILi1EEENSA_ILi2EEESB_EEEEENS5_IJNSA_ILi128EEESF_NSA_ILi64EEEEEENS_6half_tENS5_IJSB_llEEESI_NS5_IJlSB_lEEENS4_8TiledMMAINS4_8MMA_AtomIJNS4_20SM100_MMA_F16BF16_SSISI_SI_fLi128ELi128ELNS4_4UMMA5MajorE1ELSP_0ELNSO_7ScaleInE0ELSQ_0EEEEEENS4_6LayoutINS5_IJSB_SB_SB_EEENS5_IJNSA_ILi0EEESV_SV_EEEEENS5_IJNS4_10UnderscoreESY_SY_EEEEENS4_23SM90_TMA_LOAD_MULTICASTENS4_14ComposedLayoutINS4_7SwizzleILi3ELi4ELi3EEENS4_18smem_ptr_flag_bitsILi16EEENST_INS5_IJSG_NSA_ILi8EEEEEENS5_IJSB_SG_EEEEEEEvNS4_8identityENS4_13SM90_TMA_LOADENS12_IS14_S16_NST_INS5_IJS17_SG_EEENS5_IJSG_SB_EEEEEEEvS1C_EENS_8epilogue10collective18CollectiveEpilogueINS1J_23Sm100TmaWarpSpecializedILi4ELi2ELi32ELb1ELb0EEEJSH_NS5_IJNST_ISF_SB_EENST_INSA_ILi32EEESB_EEEEESI_SK_SI_SK_NS1J_6fusion15FusionCallbacksIS1N_NS1S_17LinearCombinationISI_fSI_fLNS_15FloatRoundStyleE2EEESH_S1R_JEEENS4_5SM1004TMEM4LOAD26SM100_TMEM_LOAD_32dp32b32xES1D_NS12_INS13_ILi2ELi4ELi3EEES16_NST_INS5_IJS17_S1P_EEENS5_IJS1P_SB_EEEEEEENS4_39AutoVectorizingCopyWithAssumedAlignmentILi128EEENS4_14SM90_TMA_STOREES26_S28_S28_EEEvvEEEEvNT_6ParamsE) ;  /* 0xffffff6402907950 */ /* 0x000fea0003c3ffff */
        .weak           $__internal_2_$__cuda_sm10x_tcgen05_guardrail_trap_unallocated_columns_being_dealloced
        .type           $__internal_2_$__cuda_sm10x_tcgen05_guardrail_trap_unallocated_columns_being_dealloced,@function
        .size           $__internal_2_$__cuda_sm10x_tcgen05_guardrail_trap_unallocated_columns_being_dealloced,(.L_x_177 - $__internal_2_$__cuda_sm10x_tcgen05_guardrail_trap_unallocated_columns_being_dealloced)
$__internal_2_$__cuda_sm10x_tcgen05_guardrail_trap_unallocated_columns_being_dealloced:
[----:B------:R-:W-:Y:S05]  /*99c0*/  BPT.TRAP 0x1 ;  /* 0x000000040000795c */ /* 0x000fea0000300000 */
[----:B------:R-:W-:-:S04]  /*99d0*/  HFMA2 R3, -RZ, RZ, 0, 0 ;  /* 0x00000000ff037431 */ /* 0x000fc800000001ff */
[----:B------:R-:W-:Y:S05]  /*99e0*/  RET.REL.NODEC R2 `(_ZN7cutlass13device_kernelINS_4gemm6kernel13GemmUniversalIN4cute5tupleIJiiiiEEENS1_10collective13CollectiveMmaINS1_35MainloopSm100TmaUmmaWarpSpecializedILi2ELi2ELi4ENS5_IJNS4_1CILi1EEENSA_ILi2EEESB_EEEEENS5_IJNSA_ILi128EEESF_NSA_ILi64EEEEEENS_6half_tENS5_IJSB_llEEESI_NS5_IJlSB_lEEENS4_8TiledMMAINS4_8MMA_AtomIJNS4_20SM100_MMA_F16BF16_SSISI_SI_fLi128ELi128ELNS4_4UMMA5MajorE1ELSP_0ELNSO_7ScaleInE0ELSQ_0EEEEEENS4_6LayoutINS5_IJSB_SB_SB_EEENS5_IJNSA_ILi0EEESV_SV_EEEEENS5_IJNS4_10UnderscoreESY_SY_EEEEENS4_23SM90_TMA_LOAD_MULTICASTENS4_14ComposedLayoutINS4_7SwizzleILi3ELi4ELi3EEENS4_18smem_ptr_flag_bitsILi16EEENST_INS5_IJSG_NSA_ILi8EEEEEENS5_IJSB_SG_EEEEEEEvNS4_8identityENS4_13SM90_TMA_LOADENS12_IS14_S16_NST_INS5_IJS17_SG_EEENS5_IJSG_SB_EEEEEEEvS1C_EENS_8epilogue10collective18CollectiveEpilogueINS1J_23Sm100TmaWarpSpecializedILi4ELi2ELi32ELb1ELb0EEEJSH_NS5_IJNST_ISF_SB_EENST_INSA_ILi32EEESB_EEEEESI_SK_SI_SK_NS1J_6fusion15FusionCallbacksIS1N_NS1S_17LinearCombinationISI_fSI_fLNS_15FloatRoundStyleE2EEESH_S1R_JEEENS4_5SM1004TMEM4LOAD26SM100_TMEM_LOAD_32dp32b32xES1D_NS12_INS13_ILi2ELi4ELi3EEES16_NST_INS5_IJS17_S1P_EEENS5_IJS1P_SB_EEEEEEENS4_39AutoVectorizingCopyWithAssumedAlignmentILi128EEENS4_14SM90_TMA_STOREES26_S28_S28_EEEvvEEEEvNT_6ParamsE) ;  /* 0xffffff6402847950 */ /* 0x000fea0003c3ffff */
.L_x_176:
[----:B------:R-:W-:-:S00]  /*99f0*/  BRA `(.L_x_176) ;  /* 0xfffffffc00fc7947 */ /* 0x000fc0000383ffff */
[----:B------:R-:W-:-:S00]  /*9a00*/  NOP ;  /* 0x0000000000007918 */ /* 0x000fc00000000000 */
[----:B------:R-:W-:-:S00]  /*9a10*/  NOP ;  /* 0x0000000000007918 */ /* 0x000fc00000000000 */
[----:B------:R-:W-:-:S00]  /*9a20*/  NOP ;  /* 0x0000000000007918 */ /* 0x000fc00000000000 */
[----:B------:R-:W-:-:S00]  /*9a30*/  NOP ;  /* 0x0000000000007918 */ /* 0x000fc00000000000 */
[----:B------:R-:W-:-:S00]  /*9a40*/  NOP ;  /* 0x0000000000007918 */ /* 0x000fc00000000000 */
[----:B------:R-:W-:-:S00]  /*9a50*/  NOP ;  /* 0x0000000000007918 */ /* 0x000fc00000000000 */
[----:B------:R-:W-:-:S00]  /*9a60*/  NOP ;  /* 0x0000000000007918 */ /* 0x000fc00000000000 */
[----:B------:R-:W-:-:S00]  /*9a70*/  NOP ;  /* 0x0000000000007918 */ /* 0x000fc00000000000 */
.L_x_177:


//--------------------- .nv.global.init           --------------------------
	.section	.nv.global.init,"aw",@progbits
.nv.global.init:
	.type		$str$27,@object
	.size		$str$27,($str$28 - $str$27)
$str$27:
        /*0000*/ 	.byte	0x28, 0x61, 0x64, 0x64, 0x72, 0x65, 0x73, 0x73, 0x20, 0x26, 0x20, 0x6d, 0x61, 0x73, 0x6b, 0x29
        /*0010*/ 	.byte	0x20, 0x3d, 0x3d, 0x20, 0x30, 0x00
	.type		$str$28,@object
	.size		$str$28,($str$26 - $str$28)
$str$28:
        /*0016*/ 	.byte	0x2f, 0x74, 0x6d, 0x70, 0x2f, 0x63, 0x75, 0x74, 0x6c, 0x61, 0x73, 0x73, 0x5f, 0x73, 0x77, 0x65
        /*0026*/ 	.byte	0x65, 0x70, 0x5f, 0x73, 0x72, 0x63, 0x2f, 0x69, 0x6e, 0x63, 0x6c, 0x75, 0x64, 0x65, 0x2f, 0x63
        /*0036*/ 	.byte	0x75, 0x74, 0x65, 0x2f, 0x70, 0x6f, 0x69, 0x6e, 0x74, 0x65, 0x72, 0x5f, 0x66, 0x6c, 0x61, 0x67
        /*0046*/ 	.byte	0x67, 0x65, 0x64, 0x2e, 0x68, 0x70, 0x70, 0x00
	.type		$str$26,@object
	.size		$str$26,($str$25 - $str$26)
$str$26:
        /*004e*/ 	.byte	0x2f, 0x74, 0x6d, 0x70, 0x2f, 0x63, 0x75, 0x74, 0x6c, 0x61, 0x73, 0x73, 0x5f, 0x73, 0x77, 0x65
        /*005e*/ 	.byte	0x65, 0x70, 0x5f, 0x73, 0x72, 0x63, 0x2f, 0x69, 0x6e, 0x63, 0x6c, 0x75, 0x64, 0x65, 0x2f, 0x63
        /*006e*/ 	.byte	0x75, 0x74, 0x65, 0x2f, 0x61, 0x74, 0x6f, 0x6d, 0x2f, 0x63, 0x6f, 0x70, 0x79, 0x5f, 0x74, 0x72
        /*007e*/ 	.byte	0x61, 0x69, 0x74, 0x73, 0x5f, 0x73, 0x6d, 0x31, 0x30, 0x30, 0x2e, 0x68, 0x70, 0x70, 0x00
	.type		$str$25,@object
	.size		$str$25,(__unnamed_1 - $str$25)
$str$25:
        /*008d*/ 	.byte	0x28, 0x28, 0x75, 0x69, 0x6e, 0x74, 0x33, 0x32, 0x5f, 0x74, 0x28, 0x74, 0x68, 0x72, 0x65, 0x61
        /*009d*/ 	.byte	0x64, 0x49, 0x64, 0x78, 0x2e, 0x78, 0x29, 0x20, 0x2f, 0x20, 0x33, 0x32, 0x29, 0x20, 0x25, 0x20
        /*00ad*/ 	.byte	0x34, 0x29, 0x20, 0x3d, 0x3d, 0x20, 0x28, 0x28, 0x28, 0x74, 0x6d, 0x65, 0x6d, 0x5f, 0x61, 0x64
        /*00bd*/ 	.byte	0x64, 0x72, 0x20, 0x3e, 0x3e, 0x20, 0x31, 0x36, 0x29, 0x20, 0x2f, 0x20, 0x33, 0x32, 0x29, 0x20
        /*00cd*/ 	.byte	0x25, 0x20, 0x34, 0x29, 0x00
	.type		__unnamed_1,@object
	.size		__unnamed_1,(__unnamed_2 - __unnamed_1)
__unnamed_1:
        /*00d2*/ 	.byte	0x61, 0x75, 0x74, 0x6f, 0x20, 0x63, 0x75, 0x74, 0x65, 0x3a, 0x3a, 0x61, 0x73, 0x5f, 0x70, 0x6f
        /* <DEDUP_REMOVED lines=24> */
        /*0262*/ 	.byte	0x3e, 0x3e, 0x3e, 0x3e, 0x5d, 0x00
	.type		__unnamed_2,@object
	.size		__unnamed_2,(.L_2 - __unnamed_2)
__unnamed_2:
        /* <DEDUP_REMOVED lines=42> */
        /*0508*/ 	.byte	0x3e, 0x3e, 0x5d, 0x00
.L_2:


//--------------------- .nv.shared._ZN7cutlass13device_kernelINS_4gemm6kernel13GemmUniversalIN4cute5tupleIJiiiiEEENS1_10collective13CollectiveMmaINS1_35MainloopSm100TmaUmmaWarpSpecializedILi2ELi2ELi4ENS5_IJNS4_1CILi1EEENSA_ILi2EEESB_EEEEENS5_IJNSA_ILi128EEESF_NSA_ILi64EEEEEENS_6half_tENS5_IJSB_llEEESI_NS5_IJlSB_lEEENS4_8TiledMMAINS4_8MMA_AtomIJNS4_20SM100_MMA_F16BF16_SSISI_SI_fLi128ELi128ELNS4_4UMMA5MajorE1ELSP_0ELNSO_7ScaleInE0ELSQ_0EEEEEENS4_6LayoutINS5_IJSB_SB_SB_EEENS5_IJNSA_ILi0EEESV_SV_EEEEENS5_IJNS4_10UnderscoreESY_SY_EEEEENS4_23SM90_TMA_LOAD_MULTICASTENS4_14ComposedLayoutINS4_7SwizzleILi3ELi4ELi3EEENS4_18smem_ptr_flag_bitsILi16EEENST_INS5_IJSG_NSA_ILi8EEEEEENS5_IJSB_SG_EEEEEEEvNS4_8identityENS4_13SM90_TMA_LOADENS12_IS14_S16_NST_INS5_IJS17_SG_EEENS5_IJSG_SB_EEEEEEEvS1C_EENS_8epilogue10collective18CollectiveEpilogueINS1J_23Sm100TmaWarpSpecializedILi4ELi2ELi32ELb1ELb0EEEJSH_NS5_IJNST_ISF_SB_EENST_INSA_ILi32EEESB_EEEEESI_SK_SI_SK_NS1J_6fusion15FusionCallbacksIS1N_NS1S_17LinearCombinationISI_fSI_fLNS_15FloatRoundStyleE2EEESH_S1R_JEEENS4_5SM1004TMEM4LOAD26SM100_TMEM_LOAD_32dp32b32xES1D_NS12_INS13_ILi2ELi4ELi3EEES16_NST_INS5_IJS17_S1P_EEENS5_IJS1P_SB_EEEEEEENS4_39AutoVectorizingCopyWithAssumedAlignmentILi128EEENS4_14SM90_TMA_STOREES26_S28_S28_EEEvvEEEEvNT_6ParamsE --------------------------
	.section	.nv.shared._ZN7cutlass13device_kernelINS_4gemm6kernel13GemmUniversalIN4cute5tupleIJiiiiEEENS1_10collective13CollectiveMmaINS1_35MainloopSm100TmaUmmaWarpSpecializedILi2ELi2ELi4ENS5_IJNS4_1CILi1EEENSA_ILi2EEESB_EEEEENS5_IJNSA_ILi128EEESF_NSA_ILi64EEEEEENS_6half_tENS5_IJSB_llEEESI_NS5_IJlSB_lEEENS4_8TiledMMAINS4_8MMA_AtomIJNS4_20SM100_MMA_F16BF16_SSISI_SI_fLi128ELi128ELNS4_4UMMA5MajorE1ELSP_0ELNSO_7ScaleInE0ELSQ_0EEEEEENS4_6LayoutINS5_IJSB_SB_SB_EEENS5_IJNSA_ILi0EEESV_SV_EEEEENS5_IJNS4_10UnderscoreESY_SY_EEEEENS4_23SM90_TMA_LOAD_MULTICASTENS4_14ComposedLayoutINS4_7SwizzleILi3ELi4ELi3EEENS4_18smem_ptr_flag_bitsILi16EEENST_INS5_IJSG_NSA_ILi8EEEEEENS5_IJSB_SG_EEEEEEEvNS4_8identityENS4_13SM90_TMA_LOADENS12_IS14_S16_NST_INS5_IJS17_SG_EEENS5_IJSG_SB_EEEEEEEvS1C_EENS_8epilogue10collective18CollectiveEpilogueINS1J_23Sm100TmaWarpSpecializedILi4ELi2ELi32ELb1ELb0EEEJSH_NS5_IJNST_ISF_SB_EENST_INSA_ILi32EEESB_EEEEESI_SK_SI_SK_NS1J_6fusion15FusionCallbacksIS1N_NS1S_17LinearCombinationISI_fSI_fLNS_15FloatRoundStyleE2EEESH_S1R_JEEENS4_5SM1004TMEM4LOAD26SM100_TMEM_LOAD_32dp32b32xES1D_NS12_INS13_ILi2ELi4ELi3EEES16_NST_INS5_IJS17_S1P_EEENS5_IJS1P_SB_EEEEEEENS4_39AutoVectorizingCopyWithAssumedAlignmentILi128EEENS4_14SM90_TMA_STOREES26_S28_S28_EEEvvEEEEvNT_6ParamsE,"aw",@nobits
	.sectionflags	@""
	.align	16
	.zero		1024


//--------------------- .nv.shared.reserved.0     --------------------------
	.section	.nv.shared.reserved.0,"aw",@nobits
	.weak		__nv_reservedSMEM_offset_0_alias
	.size		__nv_reservedSMEM_offset_0_alias, 0, 64
	.other		__nv_reservedSMEM_offset_0_alias,@"STO_CUDA_RESERVED_SHARED STV_DEFAULT"
__nv_reservedSMEM_offset_0_alias:
	.zero		0
.nv.shared.reserved.0:
	.zero		64
	.weak		__nv_reservedSMEM_tcgen05_partition
	.type		__nv_reservedSMEM_tcgen05_partition,@object
	.size		__nv_reservedSMEM_tcgen05_partition,(.L_0 - __nv_reservedSMEM_tcgen05_partition)
__nv_reservedSMEM_tcgen05_partition:
	.zero		32
.L_0:


//--------------------- .nv.global                --------------------------
	.section	.nv.global,"aw",@nobits
.nv.global:
	.type		_ZN40_INTERNAL_d3a2b4d2_4_k_cu_57b71121_332514cute1_E,@object
	.size		_ZN40_INTERNAL_d3a2b4d2_4_k_cu_57b71121_332514cute1_E,(_ZN40_INTERNAL_d3a2b4d2_4_k_cu_57b71121_332514cuda3std3__45__cpo6cbeginE - _ZN40_INTERNAL_d3a2b4d2_4_k_cu_57b71121_332514cute1_E)
_ZN40_INTERNAL_d3a2b4d2_4_k_cu_57b71121_332514cute1_E:
	.zero		1
	.type		_ZN40_INTERNAL_d3a2b4d2_4_k_cu_57b71121_332514cuda3std3__45__cpo6cbeginE,@object
	.size		_ZN40_INTERNAL_d3a2b4d2_4_k_cu_57b71121_332514cuda3std3__45__cpo6cbeginE,(_ZN40_INTERNAL_d3a2b4d2_4_k_cu_57b71121_332514cuda3std3__48in_placeE - _ZN40_INTERNAL_d3a2b4d2_4_k_cu_57b71121_332514cuda3std3__45__cpo6cbeginE)
_ZN40_INTERNAL_d3a2b4d2_4_k_cu_57b71121_332514cuda3std3__45__cpo6cbeginE:
	.zero		1
	.type		_ZN40_INTERNAL_d3a2b4d2_4_k_cu_57b71121_332514cuda3std3__48in_placeE,@object
	.size		_ZN40_INTERNAL_d3a2b4d2_4_k_cu_57b71121_332514cuda3std3__48in_placeE,(_ZN40_INTERNAL_d3a2b4d2_4_k_cu_57b71121_332514cuda3std6ranges3__45__cpo9iter_moveE - _ZN40_INTERNAL_d3a2b4d2_4_k_cu_57b71121_332514cuda3std3__48in_placeE)
_ZN40_INTERNAL_d3a2b4d2_4_k_cu_57b71121_332514cuda3std3__48in_placeE:
	.zero		1
	.type		_ZN40_INTERNAL_d3a2b4d2_4_k_cu_57b71121_332514cuda3std6ranges3__45__cpo9iter_moveE,@object
	.size		_ZN40_INTERNAL_d3a2b4d2_4_k_cu_57b71121_332514cuda3std6ranges3__45__cpo9iter_moveE,(_ZN40_INTERNAL_d3a2b4d2_4_k_cu_57b71121_332514cuda3std3__45__cpo5beginE - _ZN40_INTERNAL_d3a2b4d2_4_k_cu_57b71121_332514cuda3std6ranges3__45__cpo9iter_moveE)
_ZN40_INTERNAL_d3a2b4d2_4_k_cu_57b71121_332514cuda3std6ranges3__45__cpo9iter_moveE:
	.zero		1
	.type		_ZN40_INTERNAL_d3a2b4d2_4_k_cu_57b71121_332514cuda3std3__45__cpo5beginE,@object
	.size		_ZN40_INTERNAL_d3a2b4d2_4_k_cu_57b71121_332514cuda3std3__45__cpo5beginE,(_ZN40_INTERNAL_d3a2b4d2_4_k_cu_57b71121_332514cuda3std3__442_GLOBAL__N__d3a2b4d2_4_k_cu_57b71121_332516ignoreE - _ZN40_INTERNAL_d3a2b4d2_4_k_cu_57b71121_332514cuda3std3__45__cpo5beginE)
_ZN40_INTERNAL_d3a2b4d2_4_k_cu_57b71121_332514cuda3std3__45__cpo5beginE:
	.zero		1
	.type		_ZN40_INTERNAL_d3a2b4d2_4_k_cu_57b71121_332514cuda3std3__442_GLOBAL__N__d3a2b4d2_4_k_cu_57b71121_332516ignoreE,@object
	.size		_ZN40_INTERNAL_d3a2b4d2_4_k_cu_57b71121_332514cuda3std3__442_GLOBAL__N__d3a2b4d2_4_k_cu_57b71121_332516ignoreE,(_ZN40_INTERNAL_d3a2b4d2_4_k_cu_57b71121_332514cute7productE - _ZN40_INTERNAL_d3a2b4d2_4_k_cu_57b71121_332514cuda3std3__442_GLOBAL__N__d3a2b4d2_4_k_cu_57b71121_332516ignoreE)
_ZN40_INTERNAL_d3a2b4d2_4_k_cu_57b71121_332514cuda3std3__442_GLOBAL__N__d3a2b4d2_4_k_cu_57b71121_332516ignoreE:
	.zero		1
	.type		_ZN40_INTERNAL_d3a2b4d2_4_k_cu_57b71121_332514cute7productE,@object
	.size		_ZN40_INTERNAL_d3a2b4d2_4_k_cu_57b71121_332514cute7productE,(_ZN40_INTERNAL_d3a2b4d2_4_k_cu_57b71121_332514cuda3std3__45__cpo3endE - _ZN40_INTERNAL_d3a2b4d2_4_k_cu_57b71121_332514cute7productE)
_ZN40_INTERNAL_d3a2b4d2_4_k_cu_57b71121_332514cute7productE:
	.zero		1
	.type		_ZN40_INTERNAL_d3a2b4d2_4_k_cu_57b71121_332514cuda3std3__45__cpo3endE,@object
	.size		_ZN40_INTERNAL_d3a2b4d2_4_k_cu_57b71121_332514cuda3std3__45__cpo3endE,(_ZN40_INTERNAL_d3a2b4d2_4_k_cu_57b71121_332514cuda3std3__419piecewise_constructE - _ZN40_INTERNAL_d3a2b4d2_4_k_cu_57b71121_332514cuda3std3__45__cpo3endE)
_ZN40_INTERNAL_d3a2b4d2_4_k_cu_57b71121_332514cuda3std3__45__cpo3endE:
	.zero		1
	.type		_ZN40_INTERNAL_d3a2b4d2_4_k_cu_57b71121_332514cuda3std3__419piecewise_constructE,@object
	.size		_ZN40_INTERNAL_d3a2b4d2_4_k_cu_57b71121_332514cuda3std3__419piecewise_constructE,(_ZN40_INTERNAL_d3a2b4d2_4_k_cu_57b71121_332514cuda3std3__45__cpo4cendE - _ZN40_INTERNAL_d3a2b4d2_4_k_cu_57b71121_332514cuda3std3__419piecewise_constructE)
_ZN40_INTERNAL_d3a2b4d2_4_k_cu_57b71121_332514cuda3std3__419piecewise_constructE:
	.zero		1
	.type		_ZN40_INTERNAL_d3a2b4d2_4_k_cu_57b71121_332514cuda3std3__45__cpo4cendE,@object
	.size		_ZN40_INTERNAL_d3a2b4d2_4_k_cu_57b71121_332514cuda3std3__45__cpo4cendE,(_ZN40_INTERNAL_d3a2b4d2_4_k_cu_57b71121_332514cuda3std6ranges3__45__cpo4swapE - _ZN40_INTERNAL_d3a2b4d2_4_k_cu_57b71121_332514cuda3std3__45__cpo4cendE)
_ZN40_INTERNAL_d3a2b4d2_4_k_cu_57b71121_332514cuda3std3__45__cpo4cendE:
	.zero		1
	.type		_ZN40_INTERNAL_d3a2b4d2_4_k_cu_57b71121_332514cuda3std6ranges3__45__cpo4swapE,@object
	.size		_ZN40_INTERNAL_d3a2b4d2_4_k_cu_57b71121_332514cuda3std6ranges3__45__cpo4swapE,(.L_10 - _ZN40_INTERNAL_d3a2b4d2_4_k_cu_57b71121_332514cuda3std6ranges3__45__cpo4swapE)
_ZN40_INTERNAL_d3a2b4d2_4_k_cu_57b71121_332514cuda3std6ranges3__45__cpo4swapE:
	.zero		1
.L_10:


//--------------------- .nv.constant0._ZN7cutlass13device_kernelINS_4gemm6kernel13GemmUniversalIN4cute5tupleIJiiiiEEENS1_10collective13CollectiveMmaINS1_35MainloopSm100TmaUmmaWarpSpecializedILi2ELi2ELi4ENS5_IJNS4_1CILi1EEENSA_ILi2EEESB_EEEEENS5_IJNSA_ILi128EEESF_NSA_ILi64EEEEEENS_6half_tENS5_IJSB_llEEESI_NS5_IJlSB_lEEENS4_8TiledMMAINS4_8MMA_AtomIJNS4_20SM100_MMA_F16BF16_SSISI_SI_fLi128ELi128ELNS4_4UMMA5MajorE1ELSP_0ELNSO_7ScaleInE0ELSQ_0EEEEEENS4_6LayoutINS5_IJSB_SB_SB_EEENS5_IJNSA_ILi0EEESV_SV_EEEEENS5_IJNS4_10UnderscoreESY_SY_EEEEENS4_23SM90_TMA_LOAD_MULTICASTENS4_14ComposedLayoutINS4_7SwizzleILi3ELi4ELi3EEENS4_18smem_ptr_flag_bitsILi16EEENST_INS5_IJSG_NSA_ILi8EEEEEENS5_IJSB_SG_EEEEEEEvNS4_8identityENS4_13SM90_TMA_LOADENS12_IS14_S16_NST_INS5_IJS17_SG_EEENS5_IJSG_SB_EEEEEEEvS1C_EENS_8epilogue10collective18CollectiveEpilogueINS1J_23Sm100TmaWarpSpecializedILi4ELi2ELi32ELb1ELb0EEEJSH_NS5_IJNST_ISF_SB_EENST_INSA_ILi32EEESB_EEEEESI_SK_SI_SK_NS1J_6fusion15FusionCallbacksIS1N_NS1S_17LinearCombinationISI_fSI_fLNS_15FloatRoundStyleE2EEESH_S1R_JEEENS4_5SM1004TMEM4LOAD26SM100_TMEM_LOAD_32dp32b32xES1D_NS12_INS13_ILi2ELi4ELi3EEES16_NST_INS5_IJS17_S1P_EEENS5_IJS1P_SB_EEEEEEENS4_39AutoVectorizingCopyWithAssumedAlignmentILi128EEENS4_14SM90_TMA_STOREES26_S28_S28_EEEvvEEEEvNT_6ParamsE --------------------------
	.section	.nv.constant0._ZN7cutlass13device_kernelINS_4gemm6kernel13GemmUniversalIN4cute5tupleIJiiiiEEENS1_10collective13CollectiveMmaINS1_35MainloopSm100TmaUmmaWarpSpecializedILi2ELi2ELi4ENS5_IJNS4_1CILi1EEENSA_ILi2EEESB_EEEEENS5_IJNSA_ILi128EEESF_NSA_ILi64EEEEEENS_6half_tENS5_IJSB_llEEESI_NS5_IJlSB_lEEENS4_8TiledMMAINS4_8MMA_AtomIJNS4_20SM100_MMA_F16BF16_SSISI_SI_fLi128ELi128ELNS4_4UMMA5MajorE1ELSP_0ELNSO_7ScaleInE0ELSQ_0EEEEEENS4_6LayoutINS5_IJSB_SB_SB_EEENS5_IJNSA_ILi0EEESV_SV_EEEEENS5_IJNS4_10UnderscoreESY_SY_EEEEENS4_23SM90_TMA_LOAD_MULTICASTENS4_14ComposedLayoutINS4_7SwizzleILi3ELi4ELi3EEENS4_18smem_ptr_flag_bitsILi16EEENST_INS5_IJSG_NSA_ILi8EEEEEENS5_IJSB_SG_EEEEEEEvNS4_8identityENS4_13SM90_TMA_LOADENS12_IS14_S16_NST_INS5_IJS17_SG_EEENS5_IJSG_SB_EEEEEEEvS1C_EENS_8epilogue10collective18CollectiveEpilogueINS1J_23Sm100TmaWarpSpecializedILi4ELi2ELi32ELb1ELb0EEEJSH_NS5_IJNST_ISF_SB_EENST_INSA_ILi32EEESB_EEEEESI_SK_SI_SK_NS1J_6fusion15FusionCallbacksIS1N_NS1S_17LinearCombinationISI_fSI_fLNS_15FloatRoundStyleE2EEESH_S1R_JEEENS4_5SM1004TMEM4LOAD26SM100_TMEM_LOAD_32dp32b32xES1D_NS12_INS13_ILi2ELi4ELi3EEES16_NST_INS5_IJS17_S1P_EEENS5_IJS1P_SB_EEEEEEENS4_39AutoVectorizingCopyWithAssumedAlignmentILi128EEENS4_14SM90_TMA_STOREES26_S28_S28_EEEvvEEEEvNT_6ParamsE,"a",@progbits
	.sectionflags	@""
	.align	4
.nv.constant0._ZN7cutlass13device_kernelINS_4gemm6kernel13GemmUniversalIN4cute5tupleIJiiiiEEENS1_10collective13CollectiveMmaINS1_35MainloopSm100TmaUmmaWarpSpecializedILi2ELi2ELi4ENS5_IJNS4_1CILi1EEENSA_ILi2EEESB_EEEEENS5_IJNSA_ILi128EEESF_NSA_ILi64EEEEEENS_6half_tENS5_IJSB_llEEESI_NS5_IJlSB_lEEENS4_8TiledMMAINS4_8MMA_AtomIJNS4_20SM100_MMA_F16BF16_SSISI_SI_fLi128ELi128ELNS4_4UMMA5MajorE1ELSP_0ELNSO_7ScaleInE0ELSQ_0EEEEEENS4_6LayoutINS5_IJSB_SB_SB_EEENS5_IJNSA_ILi0EEESV_SV_EEEEENS5_IJNS4_10UnderscoreESY_SY_EEEEENS4_23SM90_TMA_LOAD_MULTICASTENS4_14ComposedLayoutINS4_7SwizzleILi3ELi4ELi3EEENS4_18smem_ptr_flag_bitsILi16EEENST_INS5_IJSG_NSA_ILi8EEEEEENS5_IJSB_SG_EEEEEEEvNS4_8identityENS4_13SM90_TMA_LOADENS12_IS14_S16_NST_INS5_IJS17_SG_EEENS5_IJSG_SB_EEEEEEEvS1C_EENS_8epilogue10collective18CollectiveEpilogueINS1J_23Sm100TmaWarpSpecializedILi4ELi2ELi32ELb1ELb0EEEJSH_NS5_IJNST_ISF_SB_EENST_INSA_ILi32EEESB_EEEEESI_SK_SI_SK_NS1J_6fusion15FusionCallbacksIS1N_NS1S_17LinearCombinationISI_fSI_fLNS_15FloatRoundStyleE2EEESH_S1R_JEEENS4_5SM1004TMEM4LOAD26SM100_TMEM_LOAD_32dp32b32xES1D_NS12_INS13_ILi2ELi4ELi3EEES16_NST_INS5_IJS17_S1P_EEENS5_IJS1P_SB_EEEEEEENS4_39AutoVectorizingCopyWithAssumedAlignmentILi128EEENS4_14SM90_TMA_STOREES26_S28_S28_EEEvvEEEEvNT_6ParamsE:
	.zero		2944


//--------------------- SYMBOLS --------------------------

	.type		.nv.reservedSmem.offset0,@object
	.size		.nv.reservedSmem.offset0,0x4
	.type		.nv.reservedSmem.cap,@object
	.size		.nv.reservedSmem.cap,0x4
	.type		__assertfail,@function
